def attn_fwd(
    Q,
    K,
    V,
    Out,
    Lse,
    sm_scale,
    stride_qz,
    stride_qh,
    stride_qm,
    stride_qk,
    stride_kz,
    stride_kh,
    stride_kn,
    stride_kk,
    stride_vz,
    stride_vh,
    stride_vn,
    stride_vk,
    stride_oz,
    stride_oh,
    stride_om,
    stride_ok,
    seqlen_q,
    seqlen_k,
    BLOCK_M: tl.constexpr,
    BLOCK_N: tl.constexpr,
    HEAD_DIM: tl.constexpr,
    CAUSAL: tl.constexpr,
):
    start_m = tl.program_id(0)
    off_hz = tl.program_id(1)
    q_off = off_hz * stride_qh
    k_off = off_hz * stride_kh
    v_off = off_hz * stride_vh
    offs_m = start_m * BLOCK_M + tl.arange(0, BLOCK_M)
    offs_d = tl.arange(0, HEAD_DIM)
    offs_n = tl.arange(0, BLOCK_N)
    q_ptrs = Q + q_off + offs_m[:, None] * stride_qm + offs_d[None, :] * stride_qk
    k_ptrs = K + k_off + offs_d[:, None] * stride_kk + offs_n[None, :] * stride_kn
    v_ptrs = V + v_off + offs_n[:, None] * stride_vn + offs_d[None, :] * stride_vk
    m_i = tl.full([BLOCK_M], float("-inf"), dtype=tl.float32)
    l_i = tl.zeros([BLOCK_M], dtype=tl.float32) + 1.0
    acc = tl.zeros([BLOCK_M, HEAD_DIM], dtype=tl.float32)
    q = tl.load(q_ptrs)
    acc, l_i, m_i = _attn_fwd_inner(
        acc,
        l_i,
        m_i,
        q,
        k_ptrs,
        v_ptrs,
        sm_scale,
        stride_kn,
        stride_vn,
        start_m,
        seqlen_k,
        BLOCK_M,
        BLOCK_N,
        HEAD_DIM,
        CAUSAL,
    )
    acc = acc / l_i[:, None]
    lse = m_i + tl.math.log2(l_i) / 1.4426950408889634
    o_ptrs = (
        Out
        + off_hz * stride_oh
        + offs_m[:, None] * stride_om
        + offs_d[None, :] * stride_ok
    )
    tl.store(o_ptrs, acc.to(Out.dtype.element_ty))
    tl.store(Lse + off_hz * seqlen_q + offs_m, lse)

# config = {"BLOCK_M": 32, "BLOCK_N": 32, "HEAD_DIM": 32, "arch": "sm_90", "causal": false, "dtype": "bf16", "num_stages": 2, "num_warps": 8}
# arch = sm_90


// ===== COMPILED SASS (sm_90a) =====

	.target	sm_90a

	.elftype	@"ET_EXEC"


//--------------------- .note.nv.tkinfo           --------------------------
	.section	.note.nv.tkinfo,"",@"SHT_NOTE"
	.sectionflags	@"SHF_NOTE_NV_TKINFO"
	.tkinfo
        /*0018*/ 	.word	0x00000002
        /*0030*/ 	.string	""
        /*0030*/ 	.string	"ptxas"
        /*0030*/ 	.string	"Cuda compilation tools, release 13.0, V13.0.88"
        /*0030*/ 	.string	"Build cuda_13.0.r13.0/compiler.36424714_0"
        /*0030*/ 	.string	"-v  -suppress-debug-info  -lineinfo  -arch sm_90a "



//--------------------- .note.nv.cuinfo           --------------------------
	.section	.note.nv.cuinfo,"",@"SHT_NOTE"
	.sectionflags	@"SHF_NOTE_NV_CUINFO"
        /*0018*/ 	.short	0x0002
        /*001a*/ 	.short	0x005a
        /*001c*/ 	.short	0x0082
	.zero		2


//--------------------- .nv.info                  --------------------------
	.section	.nv.info,"",@"SHT_CUDA_INFO"
	.align	4


	//----- nvinfo : EIATTR_REGCOUNT
	.align		4
        /*0000*/ 	.byte	0x04, 0x2f
        /*0002*/ 	.short	(.L_2 - .L_1)
	.align		4
.L_1:
        /*0004*/ 	.word	index@(attn_fwd)
        /*0008*/ 	.word	0x00000050


	//----- nvinfo : EIATTR_FRAME_SIZE
	.align		4
.L_2:
        /*000c*/ 	.byte	0x04, 0x11
        /*000e*/ 	.short	(.L_4 - .L_3)
	.align		4
.L_3:
        /*0010*/ 	.word	index@(attn_fwd)
        /*0014*/ 	.word	0x00000000


	//----- nvinfo : EIATTR_MIN_STACK_SIZE
	.align		4
.L_4:
        /*0018*/ 	.byte	0x04, 0x12
        /*001a*/ 	.short	(.L_6 - .L_5)
	.align		4
.L_5:
        /*001c*/ 	.word	index@(attn_fwd)
        /*0020*/ 	.word	0x00000000
.L_6:


//--------------------- .nv.compat                --------------------------
	.section	.nv.compat,"",@"SHT_CUDA_COMPAT_INFO"
	.align	4
        /*0000*/ 	.byte	0x02, 0x09, 0x01, 0x00, 0x02, 0x02, 0x01, 0x00, 0x02, 0x05, 0x05, 0x00, 0x03, 0x07, 0x01, 0x01
        /*0010*/ 	.byte	0x02, 0x03, 0x00, 0x00, 0x02, 0x06, 0x01, 0x00, 0x04, 0x0b, 0x08, 0x00, 0x00, 0x00, 0x00, 0x00
        /*0020*/ 	.byte	0x00, 0x00, 0x00, 0x00


//--------------------- .nv.info.attn_fwd         --------------------------
	.section	.nv.info.attn_fwd,"",@"SHT_CUDA_INFO"
	.sectionflags	@""
	.align	4


	//----- nvinfo : EIATTR_CUDA_API_VERSION
	.align		4
        /*0000*/ 	.byte	0x04, 0x37
        /*0002*/ 	.short	(.L_8 - .L_7)
.L_7:
        /*0004*/ 	.word	0x00000082


	//----- nvinfo : EIATTR_KPARAM_INFO
	.align		4
.L_8:
        /*0008*/ 	.byte	0x04, 0x17
        /*000a*/ 	.short	(.L_10 - .L_9)
.L_9:
        /*000c*/ 	.word	0x00000000
        /*0010*/ 	.short	0x0019
        /*0012*/ 	.short	0x0080
        /*0014*/ 	.byte	0x00, 0xf4, 0x21, 0x00


	//----- nvinfo : EIATTR_KPARAM_INFO
	.align		4
.L_10:
        /*0018*/ 	.byte	0x04, 0x17
        /*001a*/ 	.short	(.L_12 - .L_11)
.L_11:
        /*001c*/ 	.word	0x00000000
        /*0020*/ 	.short	0x0018
        /*0022*/ 	.short	0x0078
        /*0024*/ 	.byte	0x00, 0xf4, 0x21, 0x00


	//----- nvinfo : EIATTR_KPARAM_INFO
	.align		4
.L_12:
        /*0028*/ 	.byte	0x04, 0x17
        /*002a*/ 	.short	(.L_14 - .L_13)
.L_13:
        /*002c*/ 	.word	0x00000000
        /*0030*/ 	.short	0x0017
        /*0032*/ 	.short	0x0070
        /*0034*/ 	.byte	0x00, 0xf0, 0x11, 0x00


	//----- nvinfo : EIATTR_KPARAM_INFO
	.align		4
.L_14:
        /*0038*/ 	.byte	0x04, 0x17
        /*003a*/ 	.short	(.L_16 - .L_15)
.L_15:
        /*003c*/ 	.word	0x00000000
        /*0040*/ 	.short	0x0016
        /*0042*/ 	.short	0x006c
        /*0044*/ 	.byte	0x00, 0xf0, 0x11, 0x00


	//----- nvinfo : EIATTR_KPARAM_INFO
	.align		4
.L_16:
        /*0048*/ 	.byte	0x04, 0x17
        /*004a*/ 	.short	(.L_18 - .L_17)
.L_17:
        /*004c*/ 	.word	0x00000000
        /*0050*/ 	.short	0x0015
        /*0052*/ 	.short	0x0068
        /*0054*/ 	.byte	0x00, 0xf0, 0x11, 0x00


	//----- nvinfo : EIATTR_KPARAM_INFO
	.align		4
.L_18:
        /*0058*/ 	.byte	0x04, 0x17
        /*005a*/ 	.short	(.L_20 - .L_19)
.L_19:
        /*005c*/ 	.word	0x00000000
        /*0060*/ 	.short	0x0014
        /*0062*/ 	.short	0x0064
        /*0064*/ 	.byte	0x00, 0xf0, 0x11, 0x00


	//----- nvinfo : EIATTR_KPARAM_INFO
	.align		4
.L_20:
        /*0068*/ 	.byte	0x04, 0x17
        /*006a*/ 	.short	(.L_22 - .L_21)
.L_21:
        /*006c*/ 	.word	0x00000000
        /*0070*/ 	.short	0x0013
        /*0072*/ 	.short	0x0060
        /*0074*/ 	.byte	0x00, 0xf0, 0x11, 0x00


	//----- nvinfo : EIATTR_KPARAM_INFO
	.align		4
.L_22:
        /*0078*/ 	.byte	0x04, 0x17
        /*007a*/ 	.short	(.L_24 - .L_23)
.L_23:
        /*007c*/ 	.word	0x00000000
        /*0080*/ 	.short	0x0012
        /*0082*/ 	.short	0x005c
        /*0084*/ 	.byte	0x00, 0xf0, 0x11, 0x00


	//----- nvinfo : EIATTR_KPARAM_INFO
	.align		4
.L_24:
        /*0088*/ 	.byte	0x04, 0x17
        /*008a*/ 	.short	(.L_26 - .L_25)
.L_25:
        /*008c*/ 	.word	0x00000000
        /*0090*/ 	.short	0x0011
        /*0092*/ 	.short	0x0058
        /*0094*/ 	.byte	0x00, 0xf0, 0x11, 0x00


	//----- nvinfo : EIATTR_KPARAM_INFO
	.align		4
.L_26:
        /*0098*/ 	.byte	0x04, 0x17
        /*009a*/ 	.short	(.L_28 - .L_27)
.L_27:
        /*009c*/ 	.word	0x00000000
        /*00a0*/ 	.short	0x0010
        /*00a2*/ 	.short	0x0054
        /*00a4*/ 	.byte	0x00, 0xf0, 0x11, 0x00


	//----- nvinfo : EIATTR_KPARAM_INFO
	.align		4
.L_28:
        /*00a8*/ 	.byte	0x04, 0x17
        /*00aa*/ 	.short	(.L_30 - .L_29)
.L_29:
        /*00ac*/ 	.word	0x00000000
        /*00b0*/ 	.short	0x000f
        /*00b2*/ 	.short	0x0050
        /*00b4*/ 	.byte	0x00, 0xf0, 0x11, 0x00


	//----- nvinfo : EIATTR_KPARAM_INFO
	.align		4
.L_30:
        /*00b8*/ 	.byte	0x04, 0x17
        /*00ba*/ 	.short	(.L_32 - .L_31)
.L_31:
        /*00bc*/ 	.word	0x00000000
        /*00c0*/ 	.short	0x000e
        /*00c2*/ 	.short	0x004c
        /*00c4*/ 	.byte	0x00, 0xf0, 0x11, 0x00


	//----- nvinfo : EIATTR_KPARAM_INFO
	.align		4
.L_32:
        /*00c8*/ 	.byte	0x04, 0x17
        /*00ca*/ 	.short	(.L_34 - .L_33)
.L_33:
        /*00cc*/ 	.word	0x00000000
        /*00d0*/ 	.short	0x000d
        /*00d2*/ 	.short	0x0048
        /*00d4*/ 	.byte	0x00, 0xf0, 0x11, 0x00


	//----- nvinfo : EIATTR_KPARAM_INFO
	.align		4
.L_34:
        /*00d8*/ 	.byte	0x04, 0x17
        /*00da*/ 	.short	(.L_36 - .L_35)
.L_35:
        /*00dc*/ 	.word	0x00000000
        /*00e0*/ 	.short	0x000c
        /*00e2*/ 	.short	0x0044
        /*00e4*/ 	.byte	0x00, 0xf0, 0x11, 0x00


	//----- nvinfo : EIATTR_KPARAM_INFO
	.align		4
.L_36:
        /*00e8*/ 	.byte	0x04, 0x17
        /*00ea*/ 	.short	(.L_38 - .L_37)
.L_37:
        /*00ec*/ 	.word	0x00000000
        /*00f0*/ 	.short	0x000b
        /*00f2*/ 	.short	0x0040
        /*00f4*/ 	.byte	0x00, 0xf0, 0x11, 0x00


	//----- nvinfo : EIATTR_KPARAM_INFO
	.align		4
.L_38:
        /*00f8*/ 	.byte	0x04, 0x17
        /*00fa*/ 	.short	(.L_40 - .L_39)
.L_39:
        /*00fc*/ 	.word	0x00000000
        /*0100*/ 	.short	0x000a
        /*0102*/ 	.short	0x003c
        /*0104*/ 	.byte	0x00, 0xf0, 0x11, 0x00


	//----- nvinfo : EIATTR_KPARAM_INFO
	.align		4
.L_40:
        /*0108*/ 	.byte	0x04, 0x17
        /*010a*/ 	.short	(.L_42 - .L_41)
.L_41:
        /*010c*/ 	.word	0x00000000
        /*0110*/ 	.short	0x0009
        /*0112*/ 	.short	0x0038
        /*0114*/ 	.byte	0x00, 0xf0, 0x11, 0x00


	//----- nvinfo : EIATTR_KPARAM_INFO
	.align		4
.L_42:
        /*0118*/ 	.byte	0x04, 0x17
        /*011a*/ 	.short	(.L_44 - .L_43)
.L_43:
        /*011c*/ 	.word	0x00000000
        /*0120*/ 	.short	0x0008
        /*0122*/ 	.short	0x0034
        /*0124*/ 	.byte	0x00, 0xf0, 0x11, 0x00


	//----- nvinfo : EIATTR_KPARAM_INFO
	.align		4
.L_44:
        /*0128*/ 	.byte	0x04, 0x17
        /*012a*/ 	.short	(.L_46 - .L_45)
.L_45:
        /*012c*/ 	.word	0x00000000
        /*0130*/ 	.short	0x0007
        /*0132*/ 	.short	0x0030
        /*0134*/ 	.byte	0x00, 0xf0, 0x11, 0x00


	//----- nvinfo : EIATTR_KPARAM_INFO
	.align		4
.L_46:
        /*0138*/ 	.byte	0x04, 0x17
        /*013a*/ 	.short	(.L_48 - .L_47)
.L_47:
        /*013c*/ 	.word	0x00000000
        /*0140*/ 	.short	0x0006
        /*0142*/ 	.short	0x002c
        /*0144*/ 	.byte	0x00, 0xf0, 0x11, 0x00


	//----- nvinfo : EIATTR_KPARAM_INFO
	.align		4
.L_48:
        /*0148*/ 	.byte	0x04, 0x17
        /*014a*/ 	.short	(.L_50 - .L_49)
.L_49:
        /*014c*/ 	.word	0x00000000
        /*0150*/ 	.short	0x0005
        /*0152*/ 	.short	0x0028
        /*0154*/ 	.byte	0x00, 0xf0, 0x11, 0x00


	//----- nvinfo : EIATTR_KPARAM_INFO
	.align		4
.L_50:
        /*0158*/ 	.byte	0x04, 0x17
        /*015a*/ 	.short	(.L_52 - .L_51)
.L_51:
        /*015c*/ 	.word	0x00000000
        /*0160*/ 	.short	0x0004
        /*0162*/ 	.short	0x0020
        /*0164*/ 	.byte	0x00, 0xf4, 0x21, 0x00


	//----- nvinfo : EIATTR_KPARAM_INFO
	.align		4
.L_52:
        /*0168*/ 	.byte	0x04, 0x17
        /*016a*/ 	.short	(.L_54 - .L_53)
.L_53:
        /*016c*/ 	.word	0x00000000
        /*0170*/ 	.short	0x0003
        /*0172*/ 	.short	0x0018
        /*0174*/ 	.byte	0x00, 0xf4, 0x21, 0x00


	//----- nvinfo : EIATTR_KPARAM_INFO
	.align		4
.L_54:
        /*0178*/ 	.byte	0x04, 0x17
        /*017a*/ 	.short	(.L_56 - .L_55)
.L_55:
        /*017c*/ 	.word	0x00000000
        /*0180*/ 	.short	0x0002
        /*0182*/ 	.short	0x0010
        /*0184*/ 	.byte	0x00, 0xf4, 0x21, 0x00


	//----- nvinfo : EIATTR_KPARAM_INFO
	.align		4
.L_56:
        /*0188*/ 	.byte	0x04, 0x17
        /*018a*/ 	.short	(.L_58 - .L_57)
.L_57:
        /*018c*/ 	.word	0x00000000
        /*0190*/ 	.short	0x0001
        /*0192*/ 	.short	0x0008
        /*0194*/ 	.byte	0x00, 0xf4, 0x21, 0x00


	//----- nvinfo : EIATTR_KPARAM_INFO
	.align		4
.L_58:
        /*0198*/ 	.byte	0x04, 0x17
        /*019a*/ 	.short	(.L_60 - .L_59)
.L_59:
        /*019c*/ 	.word	0x00000000
        /*01a0*/ 	.short	0x0000
        /*01a2*/ 	.short	0x0000
        /*01a4*/ 	.byte	0x00, 0xf4, 0x21, 0x00


	//----- nvinfo : EIATTR_SPARSE_MMA_MASK
	.align		4
.L_60:
        /*01a8*/ 	.byte	0x03, 0x50
        /*01aa*/ 	.short	0x0000


	//----- nvinfo : EIATTR_MAXREG_COUNT
	.align		4
        /*01ac*/ 	.byte	0x03, 0x1b
        /*01ae*/ 	.short	0x00ff


	//----- nvinfo : EIATTR_NUM_BARRIERS
	.align		4
        /*01b0*/ 	.byte	0x02, 0x4c
        /*01b2*/ 	.byte	0x01
	.zero		1


	//----- nvinfo : EIATTR_MERCURY_ISA_VERSION
	.align		4
        /*01b4*/ 	.byte	0x03, 0x5f
        /*01b6*/ 	.short	0x0101


	//----- nvinfo : EIATTR_COOP_GROUP_MASK_REGIDS
	.align		4
        /*01b8*/ 	.byte	0x04, 0x29
        /*01ba*/ 	.short	(.L_62 - .L_61)


	//   ....[0]....
.L_61:
        /*01bc*/ 	.word	0xffffffff


	//   ....[1]....
        /*01c0*/ 	.word	0xffffffff


	//   ....[2]....
        /*01c4*/ 	.word	0xffffffff


	//   ....[3]....
        /*01c8*/ 	.word	0xffffffff


	//   ....[4]....
        /*01cc*/ 	.word	0xffffffff


	//   ....[5]....
        /*01d0*/ 	.word	0xffffffff


	//   ....[6]....
        /*01d4*/ 	.word	0xffffffff


	//   ....[7]....
        /*01d8*/ 	.word	0xffffffff


	//----- nvinfo : EIATTR_COOP_GROUP_INSTR_OFFSETS
	.align		4
.L_62:
        /*01dc*/ 	.byte	0x04, 0x28
        /*01de*/ 	.short	(.L_64 - .L_63)


	//   ....[0]....
.L_63:
        /*01e0*/ 	.word	0x00000db0


	//   ....[1]....
        /*01e4*/ 	.word	0x00000e00


	//   ....[2]....
        /*01e8*/ 	.word	0x00000e20


	//   ....[3]....
        /*01ec*/ 	.word	0x00000e40


	//   ....[4]....
        /*01f0*/ 	.word	0x00001480


	//   ....[5]....
        /*01f4*/ 	.word	0x00001490


	//   ....[6]....
        /*01f8*/ 	.word	0x00001520


	//   ....[7]....
        /*01fc*/ 	.word	0x00001540


	//----- nvinfo : EIATTR_EXIT_INSTR_OFFSETS
	.align		4
.L_64:
        /*0200*/ 	.byte	0x04, 0x1c
        /*0202*/ 	.short	(.L_66 - .L_65)


	//   ....[0]....
.L_65:
        /*0204*/ 	.word	0x00002360


	//   ....[1]....
        /*0208*/ 	.word	0x00002390


	//----- nvinfo : EIATTR_REQNTID
	.align		4
.L_66:
        /*020c*/ 	.byte	0x04, 0x10
        /*020e*/ 	.short	(.L_68 - .L_67)
.L_67:
        /*0210*/ 	.word	0x00000100
        /*0214*/ 	.word	0x00000001
        /*0218*/ 	.word	0x00000001


	//----- nvinfo : EIATTR_CBANK_PARAM_SIZE
	.align		4
.L_68:
        /*021c*/ 	.byte	0x03, 0x19
        /*021e*/ 	.short	0x0088


	//----- nvinfo : EIATTR_PARAM_CBANK
	.align		4
        /*0220*/ 	.byte	0x04, 0x0a
        /*0222*/ 	.short	(.L_70 - .L_69)
	.align		4
.L_69:
        /*0224*/ 	.word	index@(.nv.constant0.attn_fwd)
        /*0228*/ 	.short	0x0210
        /*022a*/ 	.short	0x0088


	//----- nvinfo : EIATTR_SW_WAR
	.align		4
.L_70:
        /*022c*/ 	.byte	0x04, 0x36
        /*022e*/ 	.short	(.L_72 - .L_71)
.L_71:
        /*0230*/ 	.word	0x00000008
.L_72:


//--------------------- .nv.callgraph             --------------------------
	.section	.nv.callgraph,"",@"SHT_CUDA_CALLGRAPH"
	.align	4
	.sectionentsize	8
	.align		4
        /*0000*/ 	.word	0x00000000
	.align		4
        /*0004*/ 	.word	0xffffffff
	.align		4
        /*0008*/ 	.word	0x00000000
	.align		4
        /*000c*/ 	.word	0xfffffffe
	.align		4
        /*0010*/ 	.word	0x00000000
	.align		4
        /*0014*/ 	.word	0xfffffffd
	.align		4
        /*0018*/ 	.word	0x00000000
	.align		4
        /*001c*/ 	.word	0xfffffffc


//--------------------- .nv.constant4             --------------------------
	.section	.nv.constant4,"a",@progbits
	.align	8
	.align		8
.nv.constant4:
        /*0000*/ 	.dword	_$_str


//--------------------- .text.attn_fwd            --------------------------
	.section	.text.attn_fwd,"ax",@progbits
	.align	128
        .global         attn_fwd
        .type           attn_fwd,@function
        .size           attn_fwd,(.L_x_3 - attn_fwd)
        .other          attn_fwd,@"STO_CUDA_ENTRY STV_DEFAULT"
attn_fwd:
.text.attn_fwd:
[----:B------:R-:W-:Y:S01]  /*0000*/  LDC R1, c[0x0][0x28] ;  /* 0x00000a00ff017b82 */ /* 0x000fe20000000800 */
[----:B------:R-:W0:Y:S07]  /*0010*/  S2R R16, SR_TID.X ;  /* 0x0000000000107919 */ /* 0x000e2e0000002100 */
[----:B------:R-:W1:Y:S01]  /*0020*/  S2UR UR9, SR_CTAID.Y ;  /* 0x00000000000979c3 */ /* 0x000e620000002600 */
[----:B------:R-:W-:Y:S01]  /*0030*/  ULDC.64 UR4, c[0x0][0x240] ;  /* 0x0000900000047ab9 */ /* 0x000fe20000000a00 */
[----:B------:R-:W-:Y:S01]  /*0040*/  ULDC.64 UR14, c[0x0][0x208] ;  /* 0x00008200000e7ab9 */ /* 0x000fe20000000a00 */
[----:B------:R-:W2:Y:S01]  /*0050*/  S2R R0, SR_CTAID.X ;  /* 0x0000000000007919 */ /* 0x000ea20000002500 */
[----:B------:R-:W-:-:S04]  /*0060*/  ULDC UR16, c[0x0][0x280] ;  /* 0x0000a00000107ab9 */ /* 0x000fc80000000800 */
[----:B------:R-:W3:Y:S08]  /*0070*/  LDC R11, c[0x0][0x248] ;  /* 0x00009200ff0b7b82 */ /* 0x000ef00000000800 */
[----:B------:R-:W4:Y:S01]  /*0080*/  LDC.64 R14, c[0x0][0x210] ;  /* 0x00008400ff0e7b82 */ /* 0x000f220000000a00 */
[----:B-1----:R-:W-:-:S04]  /*0090*/  UIMAD UR4, UR9, UR4, URZ ;  /* 0x00000004090472a4 */ /* 0x002fc8000f8e023f */
[----:B------:R-:W-:Y:S01]  /*00a0*/  USHF.L.U32 UR6, UR4, 0x1, URZ ;  /* 0x0000000104067899 */ /* 0x000fe2000800063f */
[----:B0-----:R-:W-:Y:S02]  /*00b0*/  LOP3.LUT R9, R16, 0x1f, RZ, 0xc0, !PT ;  /* 0x0000001f10097812 */ /* 0x001fe400078ec0ff */
[----:B------:R-:W-:Y:S02]  /*00c0*/  SHF.R.U32.HI R8, RZ, 0x5, R16 ;  /* 0x00000005ff087819 */ /* 0x000fe40000011610 */
[----:B--2---:R-:W-:Y:S02]  /*00d0*/  LEA R49, R0, R9, 0x5 ;  /* 0x0000000900317211 */ /* 0x004fe400078e28ff */
[----:B------:R-:W-:Y:S02]  /*00e0*/  SGXT.U32 R8, R8, 0x3 ;  /* 0x000000030808781a */ /* 0x000fe40000000000 */
[----:B------:R-:W-:Y:S01]  /*00f0*/  LEA.HI R7, R16, 0x18, RZ, 0x1b ;  /* 0x0000001810077811 */ /* 0x000fe200078fd8ff */
[----:B------:R-:W-:Y:S01]  /*0100*/  IMAD R0, R49, UR5, RZ ;  /* 0x0000000531007c24 */ /* 0x000fe2000f8e02ff */
[----:B------:R-:W-:Y:S01]  /*0110*/  UIMAD.WIDE UR4, UR4, 0x2, URZ ;  /* 0x00000002040478a5 */ /* 0x000fe2000f8e023f */
[----:B---3--:R-:W-:-:S02]  /*0120*/  IMAD R5, R8, R11, RZ ;  /* 0x0000000b08057224 */ /* 0x008fc400078e02ff */
[----:B------:R-:W-:Y:S01]  /*0130*/  IMAD R13, R7, R11, RZ ;  /* 0x0000000b070d7224 */ /* 0x000fe200078e02ff */
[C---:B------:R-:W-:Y:S01]  /*0140*/  SHF.L.U32 R3, R0.reuse, 0x1, RZ ;  /* 0x0000000100037819 */ /* 0x040fe200000006ff */
[----:B------:R-:W-:Y:S01]  /*0150*/  IMAD.HI R0, R0, 0x2, RZ ;  /* 0x0000000200007827 */ /* 0x000fe200078e02ff */
[----:B------:R-:W-:Y:S02]  /*0160*/  LEA R6, R11, R5, 0x3 ;  /* 0x000000050b067211 */ /* 0x000fe400078e18ff */
[----:B----4-:R-:W-:Y:S02]  /*0170*/  IADD3 R12, P0, P1, R3, UR6, R14 ;  /* 0x00000006030c7c10 */ /* 0x010fe4000f91e00e */
[----:B------:R-:W-:Y:S02]  /*0180*/  LEA R11, R11, R6, 0x3 ;  /* 0x000000060b0b7211 */ /* 0x000fe400078e18ff */
[----:B------:R-:W-:Y:S02]  /*0190*/  IADD3.X R0, R0, UR5, R15, P0, P1 ;  /* 0x0000000500007c10 */ /* 0x000fe400087e240f */
[----:B------:R-:W-:-:S02]  /*01a0*/  LEA R2, P0, R5, R12, 0x1 ;  /* 0x0000000c05027211 */ /* 0x000fc400078008ff */
[CC--:B------:R-:W-:Y:S02]  /*01b0*/  LEA R4, P1, R6.reuse, R12.reuse, 0x1 ;  /* 0x0000000c06047211 */ /* 0x0c0fe400078208ff */
[-C--:B------:R-:W-:Y:S02]  /*01c0*/  LEA R10, P2, R11, R12.reuse, 0x1 ;  /* 0x0000000c0b0a7211 */ /* 0x080fe400078408ff */
[----:B------:R-:W-:Y:S02]  /*01d0*/  LEA R12, P3, R13, R12, 0x1 ;  /* 0x0000000c0d0c7211 */ /* 0x000fe400078608ff */
[-C--:B------:R-:W-:Y:S02]  /*01e0*/  LEA.HI.X.SX32 R3, R5, R0.reuse, 0x1, P0 ;  /* 0x0000000005037211 */ /* 0x080fe400000f0eff */
[-C--:B------:R-:W-:Y:S02]  /*01f0*/  LEA.HI.X.SX32 R5, R6, R0.reuse, 0x1, P1 ;  /* 0x0000000006057211 */ /* 0x080fe400008f0eff */
[-C--:B------:R-:W-:Y:S01]  /*0200*/  LEA.HI.X.SX32 R11, R11, R0.reuse, 0x1, P2 ;  /* 0x000000000b0b7211 */ /* 0x080fe200010f0eff */
[----:B------:R0:W2:Y:S01]  /*0210*/  LDG.E.U16 R15, desc[UR14][R2.64] ;  /* 0x0000000e020f7981 */ /* 0x0000a2000c1e1500 */
[----:B------:R-:W-:-:S03]  /*0220*/  LEA.HI.X.SX32 R13, R13, R0, 0x1, P3 ;  /* 0x000000000d0d7211 */ /* 0x000fc600018f0eff */
[----:B------:R1:W3:Y:S04]  /*0230*/  LDG.E.U16 R5, desc[UR14][R4.64] ;  /* 0x0000000e04057981 */ /* 0x0002e8000c1e1500 */
[----:B------:R-:W4:Y:S04]  /*0240*/  LDG.E.U16 R11, desc[UR14][R10.64] ;  /* 0x0000000e0a0b7981 */ /* 0x000f28000c1e1500 */
[----:B------:R-:W5:Y:S01]  /*0250*/  LDG.E.U16 R13, desc[UR14][R12.64] ;  /* 0x0000000e0c0d7981 */ /* 0x000f62000c1e1500 */
[----:B------:R-:W0:Y:S01]  /*0260*/  S2UR UR8, SR_CgaCtaId ;  /* 0x00000000000879c3 */ /* 0x000e220000008800 */
[----:B------:R-:W-:Y:S01]  /*0270*/  UISETP.GE.AND UP0, UPT, UR16, 0x1, UPT ;  /* 0x000000011000788c */ /* 0x000fe2000bf06270 */
[C---:B------:R-:W-:Y:S01]  /*0280*/  LOP3.LUT R0, R16.reuse, 0xc0, RZ, 0xc0, !PT ;  /* 0x000000c010007812 */ /* 0x040fe200078ec0ff */
[----:B------:R-:W-:Y:S01]  /*0290*/  UMOV UR4, 0x400 ;  /* 0x0000040000047882 */ /* 0x000fe20000000000 */
[----:B------:R-:W-:-:S03]  /*02a0*/  SHF.L.U32 R14, R16, 0x1, RZ ;  /* 0x00000001100e7819 */ /* 0x000fc600000006ff */
[----:B------:R-:W-:Y:S02]  /*02b0*/  PLOP3.LUT P0, PT, PT, PT, UP0, 0x80, 0x0 ;  /* 0x000000000000781c */ /* 0x000fe40003f0f008 */
[----:B------:R-:W-:-:S04]  /*02c0*/  SHF.R.U32.HI R17, RZ, 0x2, R0 ;  /* 0x00000002ff117819 */ /* 0x000fc80000011600 */
[----:B------:R-:W-:Y:S01]  /*02d0*/  LOP3.LUT R0, R17, 0x1fe, R14, 0x78, !PT ;  /* 0x000001fe11007812 */ /* 0x000fe200078e780e */
[----:B0-----:R-:W-:Y:S01]  /*02e0*/  ULEA UR8, UR8, UR4, 0x18 ;  /* 0x0000000408087291 */ /* 0x001fe2000f8ec03f */
[----:B------:R-:W-:Y:S02]  /*02f0*/  MOV R6, 0xff800000 ;  /* 0xff80000000067802 */ /* 0x000fe40000000f00 */
[----:B------:R-:W-:Y:S02]  /*0300*/  CS2R R24, SRZ ;  /* 0x0000000000187805 */ /* 0x000fe4000001ff00 */
[----:B------:R-:W-:Y:S02]  /*0310*/  MOV R3, 0x3f800000 ;  /* 0x3f80000000037802 */ /* 0x000fe40000000f00 */
[----:B------:R-:W-:Y:S02]  /*0320*/  CS2R R26, SRZ ;  /* 0x00000000001a7805 */ /* 0x000fe4000001ff00 */
[----:B------:R-:W-:-:S02]  /*0330*/  MOV R48, 0x3f800000 ;  /* 0x3f80000000307802 */ /* 0x000fc40000000f00 */
[----:B------:R-:W-:Y:S02]  /*0340*/  CS2R R32, SRZ ;  /* 0x0000000000207805 */ /* 0x000fe4000001ff00 */
[----:B------:R-:W-:Y:S02]  /*0350*/  MOV R2, 0xff800000 ;  /* 0xff80000000027802 */ /* 0x000fe40000000f00 */
[----:B------:R-:W-:Y:S02]  /*0360*/  CS2R R34, SRZ ;  /* 0x0000000000227805 */ /* 0x000fe4000001ff00 */
[----:B------:R-:W-:Y:S02]  /*0370*/  CS2R R36, SRZ ;  /* 0x0000000000247805 */ /* 0x000fe4000001ff00 */
[----:B------:R-:W-:Y:S02]  /*0380*/  CS2R R38, SRZ ;  /* 0x0000000000267805 */ /* 0x000fe4000001ff00 */
[----:B------:R-:W-:-:S02]  /*0390*/  CS2R R20, SRZ ;  /* 0x0000000000147805 */ /* 0x000fc4000001ff00 */
[----:B------:R-:W-:Y:S02]  /*03a0*/  CS2R R22, SRZ ;  /* 0x0000000000167805 */ /* 0x000fe4000001ff00 */
[C---:B-1----:R-:W-:Y:S01]  /*03b0*/  SHF.L.U32 R4, R16.reuse, 0x3, RZ ;  /* 0x0000000310047819 */ /* 0x042fe200000006ff */
[----:B--2---:R-:W-:Y:S04]  /*03c0*/  STS.U16 [R0+UR8], R15 ;  /* 0x0000000f00007988 */ /* 0x004fe80008000408 */
[----:B---3--:R0:W-:Y:S04]  /*03d0*/  STS.U16 [R0+UR8+0x200], R5 ;  /* 0x0002000500007988 */ /* 0x0081e80008000408 */
[----:B----4-:R1:W-:Y:S04]  /*03e0*/  STS.U16 [R0+UR8+0x400], R11 ;  /* 0x0004000b00007988 */ /* 0x0103e80008000408 */
[----:B-----5:R1:W-:Y:S01]  /*03f0*/  STS.U16 [R0+UR8+0x600], R13 ;  /* 0x0006000d00007988 */ /* 0x0203e20008000408 */
[----:B0-----:R-:W-:Y:S01]  /*0400*/  IMAD.SHL.U32 R5, R16, 0x20, RZ ;  /* 0x0000002010057824 */ /* 0x001fe200078e00ff */
[----:B------:R-:W-:Y:S06]  /*0410*/  @!P0 BRA `(.L_x_0) ;  /* 0x0000001000988947 */ /* 0x000fec0003800000 */
[----:B------:R-:W-:Y:S01]  /*0420*/  LOP3.LUT R3, R14, 0x10, RZ, 0xc0, !PT ;  /* 0x000000100e037812 */ /* 0x000fe200078ec0ff */
[----:B------:R-:W-:Y:S01]  /*0430*/  ULDC.64 UR10, c[0x0][0x250] ;  /* 0x00009400000a7ab9 */ /* 0x000fe20000000a00 */
[----:B------:R-:W-:Y:S01]  /*0440*/  SHF.L.U32 R2, R16, 0x6, RZ ;  /* 0x0000000610027819 */ /* 0x000fe200000006ff */
[----:B------:R-:W-:Y:S01]  /*0450*/  UIMAD UR4, UR9, UR10, URZ ;  /* 0x0000000a090472a4 */ /* 0x000fe2000f8e023f */
[----:B------:R-:W-:Y:S01]  /*0460*/  LOP3.LUT R6, R3, 0x20, R16, 0xf8, !PT ;  /* 0x0000002003067812 */ /* 0x000fe200078ef810 */
[----:B------:R-:W-:Y:S01]  /*0470*/  ULDC UR5, c[0x0][0x258] ;  /* 0x0000960000057ab9 */ /* 0x000fe20000000800 */
[----:B------:R-:W0:Y:S01]  /*0480*/  LDC R15, c[0x0][0x268] ;  /* 0x00009a00ff0f7b82 */ /* 0x000e220000000800 */
[----:B------:R-:W-:Y:S01]  /*0490*/  LOP3.LUT R3, R2, 0x1c0, RZ, 0xc0, !PT ;  /* 0x000001c002037812 */ /* 0x000fe200078ec0ff */
[----:B------:R-:W-:Y:S01]  /*04a0*/  ULDC.64 UR12, c[0x0][0x260] ;  /* 0x00009800000c7ab9 */ /* 0x000fe20000000a00 */
[----:B------:R-:W-:Y:S01]  /*04b0*/  IMAD R2, R9, UR5, RZ ;  /* 0x0000000509027c24 */ /* 0x000fe2000f8e02ff */
[----:B------:R-:W-:Y:S01]  /*04c0*/  USHF.L.U32 UR5, UR4, 0x1, URZ ;  /* 0x0000000104057899 */ /* 0x000fe2000800063f */
[----:B-1----:R-:W-:Y:S01]  /*04d0*/  LOP3.LUT R11, R3, 0x30, R4, 0xf8, !PT ;  /* 0x00000030030b7812 */ /* 0x002fe200078ef804 */
[----:B------:R-:W-:Y:S01]  /*04e0*/  UIMAD UR6, UR9, UR12, URZ ;  /* 0x0000000c090672a4 */ /* 0x000fe2000f8e023f */
[----:B------:R-:W-:Y:S01]  /*04f0*/  IMAD R9, R9, UR13, RZ ;  /* 0x0000000d09097c24 */ /* 0x000fe2000f8e02ff */
[C---:B------:R-:W-:Y:S01]  /*0500*/  SHF.L.U32 R3, R2.reuse, 0x1, RZ ;  /* 0x0000000102037819 */ /* 0x040fe200000006ff */
[----:B------:R-:W-:Y:S01]  /*0510*/  ULDC.64 UR18, c[0x0][0x218] ;  /* 0x0000860000127ab9 */ /* 0x000fe20000000a00 */
[----:B------:R-:W-:Y:S01]  /*0520*/  USHF.L.U32 UR7, UR6, 0x1, URZ ;  /* 0x0000000106077899 */ /* 0x000fe2000800063f */
[----:B------:R-:W-:Y:S01]  /*0530*/  MOV R10, UR5 ;  /* 0x00000005000a7c02 */ /* 0x000fe20008000f00 */
[----:B------:R-:W-:Y:S01]  /*0540*/  UIMAD.WIDE UR4, UR4, 0x2, URZ ;  /* 0x00000002040478a5 */ /* 0x000fe2000f8e023f */
[----:B------:R-:W-:Y:S01]  /*0550*/  LOP3.LUT R6, R11, R6, RZ, 0x3c, !PT ;  /* 0x000000060b067212 */ /* 0x000fe200078e3cff */
[----:B------:R-:W-:Y:S01]  /*0560*/  ULDC.64 UR20, c[0x0][0x220] ;  /* 0x0000880000147ab9 */ /* 0x000fe20000000a00 */
[----:B------:R-:W-:Y:S01]  /*0570*/  IADD3 R65, P0, P1, R3, UR18, R10 ;  /* 0x0000001203417c10 */ /* 0x000fe2000f91e00a */
[----:B------:R-:W-:Y:S01]  /*0580*/  IMAD.HI R2, R2, 0x2, RZ ;  /* 0x0000000202027827 */ /* 0x000fe200078e02ff */
[----:B------:R-:W-:-:S02]  /*0590*/  SHF.L.U32 R3, R9, 0x1, RZ ;  /* 0x0000000109037819 */ /* 0x000fc400000006ff */
[----:B------:R-:W-:Y:S02]  /*05a0*/  CS2R R24, SRZ ;  /* 0x0000000000187805 */ /* 0x000fe4000001ff00 */
[----:B------:R-:W-:Y:S01]  /*05b0*/  MOV R56, UR7 ;  /* 0x0000000700387c02 */ /* 0x000fe20008000f00 */
[----:B------:R-:W-:Y:S01]  /*05c0*/  UIMAD.WIDE UR6, UR6, 0x2, URZ ;  /* 0x00000002060678a5 */ /* 0x000fe2000f8e023f */
[----:B------:R-:W-:Y:S01]  /*05d0*/  LOP3.LUT R5, R5, 0x200, RZ, 0xc0, !PT ;  /* 0x0000020005057812 */ /* 0x000fe200078ec0ff */
[----:B------:R-:W-:Y:S01]  /*05e0*/  IMAD.HI R9, R9, 0x2, RZ ;  /* 0x0000000209097827 */ /* 0x000fe200078e02ff */
[----:B------:R-:W-:Y:S02]  /*05f0*/  IADD3 R56, P2, P3, R3, UR20, R56 ;  /* 0x0000001403387c10 */ /* 0x000fe4000fb5e038 */
[----:B------:R-:W-:Y:S02]  /*0600*/  CS2R R26, SRZ ;  /* 0x00000000001a7805 */ /* 0x000fe4000001ff00 */
[----:B------:R-:W-:Y:S01]  /*0610*/  IADD3 R5, R6, UR8, R5 ;  /* 0x0000000806057c10 */ /* 0x000fe2000fffe005 */
[C---:B------:R-:W-:Y:S01]  /*0620*/  IMAD R3, R8.reuse, UR11, RZ ;  /* 0x0000000b08037c24 */ /* 0x040fe2000f8e02ff */
[----:B------:R-:W-:Y:S01]  /*0630*/  MOV R13, UR5 ;  /* 0x00000005000d7c02 */ /* 0x000fe20008000f00 */
[----:B------:R-:W-:Y:S01]  /*0640*/  IMAD.U32 R17, RZ, RZ, UR11 ;  /* 0x0000000bff117e24 */ /* 0x000fe2000f8e00ff */
[----:B------:R-:W-:Y:S01]  /*0650*/  MOV R6, UR11 ;  /* 0x0000000b00067c02 */ /* 0x000fe20008000f00 */
[----:B0-----:R-:W-:Y:S01]  /*0660*/  IMAD R10, R8, R15, RZ ;  /* 0x0000000f080a7224 */ /* 0x001fe200078e02ff */
[----:B------:R-:W-:Y:S01]  /*0670*/  IADD3.X R13, R2, UR19, R13, P0, P1 ;  /* 0x00000013020d7c10 */ /* 0x000fe200087e240d */
[----:B------:R-:W-:Y:S01]  /*0680*/  IMAD R8, R7, UR11, RZ ;  /* 0x0000000b07087c24 */ /* 0x000fe2000f8e02ff */
[----:B------:R-:W-:-:S02]  /*0690*/  MOV R12, UR7 ;  /* 0x00000007000c7c02 */ /* 0x000fc40008000f00 */
[----:B------:R-:W-:Y:S02]  /*06a0*/  CS2R R32, SRZ ;  /* 0x0000000000207805 */ /* 0x000fe4000001ff00 */
[----:B------:R-:W-:Y:S02]  /*06b0*/  LEA R2, R6, R3, 0x3 ;  /* 0x0000000306027211 */ /* 0x000fe400078e18ff */
[----:B------:R-:W-:Y:S02]  /*06c0*/  CS2R R34, SRZ ;  /* 0x0000000000227805 */ /* 0x000fe4000001ff00 */
[----:B------:R-:W-:Y:S02]  /*06d0*/  IADD3.X R12, R9, UR21, R12, P2, P3 ;  /* 0x00000015090c7c10 */ /* 0x000fe400097e640c */
[----:B------:R-:W-:Y:S02]  /*06e0*/  CS2R R36, SRZ ;  /* 0x0000000000247805 */ /* 0x000fe4000001ff00 */
[----:B------:R-:W-:-:S02]  /*06f0*/  LEA R6, R17, R2, 0x3 ;  /* 0x0000000211067211 */ /* 0x000fc400078e18ff */
[----:B------:R-:W-:Y:S02]  /*0700*/  CS2R R38, SRZ ;  /* 0x0000000000267805 */ /* 0x000fe4000001ff00 */
[----:B------:R-:W-:Y:S02]  /*0710*/  LEA R9, R15, R10, 0x3 ;  /* 0x0000000a0f097211 */ /* 0x000fe400078e18ff */
[----:B------:R-:W-:Y:S02]  /*0720*/  CS2R R20, SRZ ;  /* 0x0000000000147805 */ /* 0x000fe4000001ff00 */
[----:B------:R-:W-:Y:S01]  /*0730*/  LOP3.LUT R4, R11, 0x30, R14, 0x78, !PT ;  /* 0x000000300b047812 */ /* 0x000fe200078e780e */
[----:B------:R-:W-:Y:S01]  /*0740*/  IMAD R11, R7, R15, RZ ;  /* 0x0000000f070b7224 */ /* 0x000fe200078e02ff */
[----:B------:R-:W-:Y:S02]  /*0750*/  LEA R70, P0, R3, R65, 0x1 ;  /* 0x0000004103467211 */ /* 0x000fe400078008ff */
[----:B------:R-:W-:-:S02]  /*0760*/  CS2R R22, SRZ ;  /* 0x0000000000167805 */ /* 0x000fc4000001ff00 */
[-C--:B------:R-:W-:Y:S01]  /*0770*/  LEA R68, P1, R2, R65.reuse, 0x1 ;  /* 0x0000004102447211 */ /* 0x080fe200078208ff */
[----:B------:R-:W-:Y:S01]  /*0780*/  UMOV UR4, URZ ;  /* 0x0000003f00047c82 */ /* 0x000fe20008000000 */
[----:B------:R-:W-:Y:S01]  /*0790*/  LEA R66, P2, R6, R65, 0x1 ;  /* 0x0000004106427211 */ /* 0x000fe200078408ff */
[----:B------:R-:W-:Y:S01]  /*07a0*/  UMOV UR5, URZ ;  /* 0x0000003f00057c82 */ /* 0x000fe20008000000 */
[----:B------:R-:W-:Y:S01]  /*07b0*/  LEA R7, R15, R9, 0x3 ;  /* 0x000000090f077211 */ /* 0x000fe200078e18ff */
[----:B------:R-:W-:Y:S01]  /*07c0*/  UMOV UR6, URZ ;  /* 0x0000003f00067c82 */ /* 0x000fe20008000000 */
[----:B------:R-:W-:Y:S01]  /*07d0*/  LEA R64, P3, R8, R65, 0x1 ;  /* 0x0000004108407211 */ /* 0x000fe200078608ff */
[----:B------:R-:W-:Y:S01]  /*07e0*/  ULDC UR7, c[0x0][0x238] ;  /* 0x00008e0000077ab9 */ /* 0x000fe20000000800 */
[-C--:B------:R-:W-:Y:S02]  /*07f0*/  LEA.HI.X.SX32 R71, R3, R13.reuse, 0x1, P0 ;  /* 0x0000000d03477211 */ /* 0x080fe400000f0eff */
[----:B------:R-:W-:-:S02]  /*0800*/  LEA.HI.X.SX32 R69, R2, R13, 0x1, P1 ;  /* 0x0000000d02457211 */ /* 0x000fc400008f0eff */
[-C--:B------:R-:W-:Y:S02]  /*0810*/  LEA.HI.X.SX32 R67, R6, R13.reuse, 0x1, P2 ;  /* 0x0000000d06437211 */ /* 0x080fe400010f0eff */
[----:B------:R-:W-:Y:S02]  /*0820*/  LEA.HI.X.SX32 R65, R8, R13, 0x1, P3 ;  /* 0x0000000d08417211 */ /* 0x000fe400018f0eff */
[-C--:B------:R-:W-:Y:S02]  /*0830*/  LEA R62, P0, R10, R56.reuse, 0x1 ;  /* 0x000000380a3e7211 */ /* 0x080fe400078008ff */
[-C--:B------:R-:W-:Y:S02]  /*0840*/  LEA R60, P1, R9, R56.reuse, 0x1 ;  /* 0x00000038093c7211 */ /* 0x080fe400078208ff */
[-C--:B------:R-:W-:Y:S02]  /*0850*/  LEA R58, P2, R7, R56.reuse, 0x1 ;  /* 0x00000038073a7211 */ /* 0x080fe400078408ff */
[----:B------:R-:W-:-:S02]  /*0860*/  LEA R56, P3, R11, R56, 0x1 ;  /* 0x000000380b387211 */ /* 0x000fc400078608ff */
[-C--:B------:R-:W-:Y:S02]  /*0870*/  LEA.HI.X.SX32 R59, R7, R12.reuse, 0x1, P2 ;  /* 0x0000000c073b7211 */ /* 0x080fe400010f0eff */
[-C--:B------:R-:W-:Y:S02]  /*0880*/  LEA.HI.X.SX32 R63, R10, R12.reuse, 0x1, P0 ;  /* 0x0000000c0a3f7211 */ /* 0x080fe400000f0eff */
[-C--:B------:R-:W-:Y:S02]  /*0890*/  LEA.HI.X.SX32 R61, R9, R12.reuse, 0x1, P1 ;  /* 0x0000000c093d7211 */ /* 0x080fe400008f0eff */
[----:B------:R-:W-:Y:S02]  /*08a0*/  LEA.HI.X.SX32 R57, R11, R12, 0x1, P3 ;  /* 0x0000000c0b397211 */ /* 0x000fe400018f0eff */
[----:B------:R-:W-:Y:S02]  /*08b0*/  MOV R3, 0x3f800000 ;  /* 0x3f80000000037802 */ /* 0x000fe40000000f00 */
[----:B------:R-:W-:-:S02]  /*08c0*/  MOV R51, 0xff800000 ;  /* 0xff80000000337802 */ /* 0x000fc40000000f00 */
[----:B------:R-:W-:Y:S02]  /*08d0*/  MOV R7, 0xff800000 ;  /* 0xff80000000077802 */ /* 0x000fe40000000f00 */
[----:B------:R-:W-:-:S07]  /*08e0*/  MOV R48, 0x3f800000 ;  /* 0x3f80000000307802 */ /* 0x000fce0000000f00 */
.L_x_1:
[----:B------:R-:W-:Y:S01]  /*08f0*/  MOV R9, UR4 ;  /* 0x0000000400097c02 */ /* 0x000fe20008000f00 */
[----:B------:R-:W-:Y:S01]  /*0900*/  IMAD.U32 R11, RZ, RZ, UR4 ;  /* 0x00000004ff0b7e24 */ /* 0x000fe2000f8e00ff */
[----:B------:R-:W-:Y:S02]  /*0910*/  MOV R13, UR4 ;  /* 0x00000004000d7c02 */ /* 0x000fe40008000f00 */
[----:B------:R-:W-:Y:S01]  /*0920*/  MOV R15, UR4 ;  /* 0x00000004000f7c02 */ /* 0x000fe20008000f00 */
[----:B------:R-:W-:-:S04]  /*0930*/  IMAD.WIDE R8, R9, 0x2, R70 ;  /* 0x0000000209087825 */ /* 0x000fc800078e0246 */
[----:B------:R-:W-:Y:S02]  /*0940*/  IMAD.WIDE R10, R11, 0x2, R68 ;  /* 0x000000020b0a7825 */ /* 0x000fe400078e0244 */
[----:B------:R-:W2:Y:S02]  /*0950*/  LDG.E.U16 R9, desc[UR14][R8.64] ;  /* 0x0000000e08097981 */ /* 0x000ea4000c1e1500 */
[----:B------:R-:W-:Y:S02]  /*0960*/  IMAD.WIDE R12, R13, 0x2, R66 ;  /* 0x000000020d0c7825 */ /* 0x000fe400078e0242 */
[----:B------:R-:W3:Y:S02]  /*0970*/  LDG.E.U16 R11, desc[UR14][R10.64] ;  /* 0x0000000e0a0b7981 */ /* 0x000ee4000c1e1500 */
[----:B------:R-:W-:Y:S02]  /*0980*/  IMAD.WIDE R14, R15, 0x2, R64 ;  /* 0x000000020f0e7825 */ /* 0x000fe400078e0240 */
[----:B------:R-:W4:Y:S04]  /*0990*/  LDG.E.U16 R17, desc[UR14][R12.64] ;  /* 0x0000000e0c117981 */ /* 0x000f28000c1e1500 */
[----:B------:R-:W5:Y:S01]  /*09a0*/  LDG.E.U16 R19, desc[UR14][R14.64] ;  /* 0x0000000e0e137981 */ /* 0x000f62000c1e1500 */
[----:B------:R-:W-:Y:S01]  /*09b0*/  BAR.SYNC.DEFER_BLOCKING 0x0 ;  /* 0x0000000000007b1d */ /* 0x000fe20000010000 */
[----:B------:R-:W-:-:S05]  /*09c0*/  MOV R55, UR5 ;  /* 0x0000000500377c02 */ /* 0x000fca0008000f00 */
[----:B------:R-:W-:Y:S01]  /*09d0*/  IMAD.WIDE R54, R55, 0x2, R60 ;  /* 0x0000000237367825 */ /* 0x000fe200078e023c */
[----:B------:R-:W-:Y:S02]  /*09e0*/  MOV R73, UR5 ;  /* 0x0000000500497c02 */ /* 0x000fe40008000f00 */
[----:B------:R-:W-:Y:S02]  /*09f0*/  MOV R75, UR5 ;  /* 0x00000005004b7c02 */ /* 0x000fe40008000f00 */
[----:B------:R-:W-:Y:S01]  /*0a00*/  MOV R53, UR5 ;  /* 0x0000000500357c02 */ /* 0x000fe20008000f00 */
[----:B------:R-:W-:-:S04]  /*0a10*/  IMAD.WIDE R72, R73, 0x2, R58 ;  /* 0x0000000249487825 */ /* 0x000fc800078e023a */
[----:B------:R-:W-:-:S04]  /*0a20*/  IMAD.WIDE R74, R75, 0x2, R56 ;  /* 0x000000024b4a7825 */ /* 0x000fc800078e0238 */
[----:B------:R-:W-:Y:S01]  /*0a30*/  IMAD.WIDE R52, R53, 0x2, R62 ;  /* 0x0000000235347825 */ /* 0x000fe200078e023e */
[----:B--2---:R-:W-:Y:S04]  /*0a40*/  STS.U16 [R0+UR8+0x800], R9 ;  /* 0x0008000900007988 */ /* 0x004fe80008000408 */
[----:B---3--:R-:W-:Y:S04]  /*0a50*/  STS.U16 [R0+UR8+0xa00], R11 ;  /* 0x000a000b00007988 */ /* 0x008fe80008000408 */
[----:B----4-:R-:W-:Y:S04]  /*0a60*/  STS.U16 [R0+UR8+0xc00], R17 ;  /* 0x000c001100007988 */ /* 0x010fe80008000408 */
[----:B-----5:R-:W-:Y:S01]  /*0a70*/  STS.U16 [R0+UR8+0xe00], R19 ;  /* 0x000e001300007988 */ /* 0x020fe20008000408 */
[----:B------:R-:W-:Y:S06]  /*0a80*/  BAR.SYNC.DEFER_BLOCKING 0x0 ;  /* 0x0000000000007b1d */ /* 0x000fec0000010000 */
[----:B------:R-:W2:Y:S04]  /*0a90*/  LDG.E.U16 R2, desc[UR14][R54.64] ;  /* 0x0000000e36027981 */ /* 0x000ea8000c1e1500 */
[----:B------:R0:W3:Y:S04]  /*0aa0*/  LDG.E.U16 R77, desc[UR14][R52.64] ;  /* 0x0000000e344d7981 */ /* 0x0000e8000c1e1500 */
[----:B------:R-:W4:Y:S04]  /*0ab0*/  LDG.E.U16 R73, desc[UR14][R72.64] ;  /* 0x0000000e48497981 */ /* 0x000f28000c1e1500 */
[----:B------:R-:W5:Y:S04]  /*0ac0*/  LDG.E.U16 R75, desc[UR14][R74.64] ;  /* 0x0000000e4a4b7981 */ /* 0x000f68000c1e1500 */
[----:B------:R-:W-:Y:S04]  /*0ad0*/  LDSM.16.MT88.4 R28, [R5] ;  /* 0x00000000051c783b */ /* 0x000fe80000004200 */
[----:B------:R-:W0:Y:S04]  /*0ae0*/  LDSM.16.M88.4 R12, [R4+UR8+0x800] ;  /* 0x00080008040c783b */ /* 0x000e280008000200 */
[----:B------:R-:W1:Y:S04]  /*0af0*/  LDSM.16.MT88.4 R44, [R5+0x400] ;  /* 0x00040000052c783b */ /* 0x000e680000004200 */
[----:B------:R-:W1:Y:S04]  /*0b00*/  LDSM.16.M88.4 R8, [R4+UR8+0xa00] ;  /* 0x000a00080408783b */ /* 0x000e680008000200 */
[----:B------:R-:W1:Y:S04]  /*0b10*/  LDSM.16.M88.4 R40, [R4+UR8+0xc00] ;  /* 0x000c00080428783b */ /* 0x000e680008000200 */
[----:B------:R-:W1:Y:S01]  /*0b20*/  LDSM.16.M88.4 R16, [R4+UR8+0xe00] ;  /* 0x000e00080410783b */ /* 0x000e620008000200 */
[----:B------:R-:W-:Y:S01]  /*0b30*/  BAR.SYNC.DEFER_BLOCKING 0x0 ;  /* 0x0000000000007b1d */ /* 0x000fe20000010000 */
[----:B0-----:R-:W-:-:S15]  /*0b40*/  HMMA.16816.F32.BF16 R52, R28, R12, RZ ;  /* 0x0000000c1c34723c */ /* 0x001fde00000418ff */
[----:B------:R-:W-:-:S09]  /*0b50*/  NOP ;  /* 0x0000000000007918 */ /* 0x000fd20000000000 */
[----:B-1----:R-:W-:Y:S06]  /*0b60*/  HMMA.16816.F32.BF16 R12, R44, R14, R52 ;  /* 0x0000000e2c0c723c */ /* 0x002fec0000041834 */
[----:B------:R-:W-:-:S15]  /*0b70*/  HMMA.16816.F32.BF16 R52, R28, R8, RZ ;  /* 0x000000081c34723c */ /* 0x000fde00000418ff */
[----:B------:R-:W-:-:S09]  /*0b80*/  NOP ;  /* 0x0000000000007918 */ /* 0x000fd20000000000 */
[----:B------:R-:W-:Y:S06]  /*0b90*/  HMMA.16816.F32.BF16 R8, R44, R10, R52 ;  /* 0x0000000a2c08723c */ /* 0x000fec0000041834 */
[C---:B------:R-:W-:Y:S06]  /*0ba0*/  HMMA.16816.F32.BF16 R52, R28.reuse, R40, RZ ;  /* 0x000000281c34723c */ /* 0x040fec00000418ff */
[----:B------:R-:W-:-:S15]  /*0bb0*/  HMMA.16816.F32.BF16 R28, R28, R16, RZ ;  /* 0x000000101c1c723c */ /* 0x000fde00000418ff */
[----:B------:R-:W-:-:S03]  /*0bc0*/  NOP ;  /* 0x0000000000007918 */ /* 0x000fc60000000000 */
[----:B------:R-:W-:Y:S01]  /*0bd0*/  HMMA.16816.F32.BF16 R40, R44, R42, R52 ;  /* 0x0000002a2c28723c */ /* 0x000fe20000041834 */
[----:B------:R-:W-:-:S05]  /*0be0*/  FMUL R17, R13, UR7 ;  /* 0x000000070d117c20 */ /* 0x000fca0008400000 */
[----:B------:R-:W-:Y:S01]  /*0bf0*/  HMMA.16816.F32.BF16 R44, R44, R18, R28 ;  /* 0x000000122c2c723c */ /* 0x000fe2000004181c */
[----:B------:R-:W-:-:S15]  /*0c00*/  FMUL R6, R8, UR7 ;  /* 0x0000000708067c20 */ /* 0x000fde0008400000 */
[----:B------:R-:W-:-:S08]  /*0c10*/  NOP ;  /* 0x0000000000007918 */ /* 0x000fd00000000000 */
[----:B------:R-:W-:Y:S01]  /*0c20*/  FMUL R16, R45, UR7 ;  /* 0x000000072d107c20 */ /* 0x000fe20008400000 */
[----:B------:R-:W-:Y:S01]  /*0c30*/  FMUL R29, R46, UR7 ;  /* 0x000000072e1d7c20 */ /* 0x000fe20008400000 */
[----:B--2---:R0:W-:Y:S02]  /*0c40*/  STS.U16 [R0+UR8+0xa00], R2 ;  /* 0x000a000200007988 */ /* 0x0041e40008000408 */
[----:B0-----:R-:W-:-:S05]  /*0c50*/  FMUL R2, R12, UR7 ;  /* 0x000000070c027c20 */ /* 0x001fca0008400000 */
[----:B------:R-:W-:Y:S01]  /*0c60*/  FMNMX R17, R2, R17, !PT ;  /* 0x0000001102117209 */ /* 0x000fe20007800000 */
[----:B------:R-:W-:-:S03]  /*0c70*/  FMUL R2, R9, UR7 ;  /* 0x0000000709027c20 */ /* 0x000fc60008400000 */
[----:B------:R-:W-:Y:S01]  /*0c80*/  FMNMX R17, R6, R17, !PT ;  /* 0x0000001106117209 */ /* 0x000fe20007800000 */
[----:B------:R-:W-:-:S03]  /*0c90*/  FMUL R6, R40, UR7 ;  /* 0x0000000728067c20 */ /* 0x000fc60008400000 */
[----:B------:R-:W-:Y:S01]  /*0ca0*/  FMNMX R17, R2, R17, !PT ;  /* 0x0000001102117209 */ /* 0x000fe20007800000 */
[----:B------:R-:W-:-:S03]  /*0cb0*/  FMUL R2, R41, UR7 ;  /* 0x0000000729027c20 */ /* 0x000fc60008400000 */
[----:B------:R-:W-:Y:S01]  /*0cc0*/  FMNMX R17, R6, R17, !PT ;  /* 0x0000001106117209 */ /* 0x000fe20007800000 */
[----:B------:R-:W-:-:S03]  /*0cd0*/  FMUL R6, R44, UR7 ;  /* 0x000000072c067c20 */ /* 0x000fc60008400000 */
[----:B------:R-:W-:Y:S01]  /*0ce0*/  FMNMX R19, R2, R17, !PT ;  /* 0x0000001102137209 */ /* 0x000fe20007800000 */
[----:B------:R-:W-:Y:S01]  /*0cf0*/  FMUL R2, R14, UR7 ;  /* 0x000000070e027c20 */ /* 0x000fe20008400000 */
[----:B------:R-:W-:Y:S02]  /*0d00*/  FMUL R17, R15, UR7 ;  /* 0x000000070f117c20 */ /* 0x000fe40008400000 */
[----:B------:R-:W-:Y:S01]  /*0d10*/  FMNMX R19, R6, R19, !PT ;  /* 0x0000001306137209 */ /* 0x000fe20007800000 */
[----:B------:R-:W-:Y:S02]  /*0d20*/  FMUL R6, R10, UR7 ;  /* 0x000000070a067c20 */ /* 0x000fe40008400000 */
[----:B------:R-:W-:Y:S01]  /*0d30*/  FMNMX R17, R2, R17, !PT ;  /* 0x0000001102117209 */ /* 0x000fe20007800000 */
[----:B------:R-:W-:-:S03]  /*0d40*/  FMUL R2, R11, UR7 ;  /* 0x000000070b027c20 */ /* 0x000fc60008400000 */
[----:B------:R-:W-:Y:S01]  /*0d50*/  FMNMX R17, R6, R17, !PT ;  /* 0x0000001106117209 */ /* 0x000fe20007800000 */
[----:B------:R-:W-:-:S03]  /*0d60*/  FMUL R6, R42, UR7 ;  /* 0x000000072a067c20 */ /* 0x000fc60008400000 */
[----:B------:R-:W-:Y:S01]  /*0d70*/  FMNMX R17, R2, R17, !PT ;  /* 0x0000001102117209 */ /* 0x000fe20007800000 */
[----:B------:R-:W-:Y:S01]  /*0d80*/  FMUL R2, R43, UR7 ;  /* 0x000000072b027c20 */ /* 0x000fe20008400000 */
[----:B------:R-:W-:Y:S02]  /*0d90*/  FMNMX R16, R16, R19, !PT ;  /* 0x0000001310107209 */ /* 0x000fe40007800000 */
[----:B------:R-:W-:-:S03]  /*0da0*/  FMNMX R17, R6, R17, !PT ;  /* 0x0000001106117209 */ /* 0x000fc60007800000 */
[----:B------:R-:W0:Y:S01]  /*0db0*/  SHFL.BFLY PT, R19, R16, 0x2, 0x1f ;  /* 0x0c401f0010137f89 */ /* 0x000e2200000e0000 */
[----:B------:R-:W-:Y:S01]  /*0dc0*/  FMNMX R2, R2, R17, !PT ;  /* 0x0000001102027209 */ /* 0x000fe20007800000 */
[----:B------:R-:W-:-:S03]  /*0dd0*/  FMUL R17, R47, UR7 ;  /* 0x000000072f117c20 */ /* 0x000fc60008400000 */
[----:B------:R-:W-:-:S04]  /*0de0*/  FMNMX R2, R29, R2, !PT ;  /* 0x000000021d027209 */ /* 0x000fc80007800000 */
[----:B------:R-:W-:-:S05]  /*0df0*/  FMNMX R2, R17, R2, !PT ;  /* 0x0000000211027209 */ /* 0x000fca0007800000 */
[----:B------:R-:W1:Y:S01]  /*0e00*/  SHFL.BFLY PT, R17, R2, 0x2, 0x1f ;  /* 0x0c401f0002117f89 */ /* 0x000e6200000e0000 */
[----:B0-----:R-:W-:-:S05]  /*0e10*/  FMNMX R19, R16, R19, !PT ;  /* 0x0000001310137209 */ /* 0x001fca0007800000 */
[----:B------:R-:W0:Y:S01]  /*0e20*/  SHFL.BFLY PT, R6, R19, 0x1, 0x1f ;  /* 0x0c201f0013067f89 */ /* 0x000e2200000e0000 */
[----:B-1----:R-:W-:-:S05]  /*0e30*/  FMNMX R17, R2, R17, !PT ;  /* 0x0000001102117209 */ /* 0x002fca0007800000 */
[----:B------:R-:W1:Y:S04]  /*0e40*/  SHFL.BFLY PT, R16, R17, 0x1, 0x1f ;  /* 0x0c201f0011107f89 */ /* 0x000e6800000e0000 */
[----:B---3--:R-:W-:Y:S04]  /*0e50*/  STS.U16 [R0+UR8+0x800], R77 ;  /* 0x0008004d00007988 */ /* 0x008fe80008000408 */
[----:B----4-:R-:W-:Y:S04]  /*0e60*/  STS.U16 [R0+UR8+0xc00], R73 ;  /* 0x000c004900007988 */ /* 0x010fe80008000408 */
[----:B-----5:R-:W-:Y:S01]  /*0e70*/  STS.U16 [R0+UR8+0xe00], R75 ;  /* 0x000e004b00007988 */ /* 0x020fe20008000408 */
[----:B0-----:R-:W-:-:S04]  /*0e80*/  FMNMX R6, R19, R6, !PT ;  /* 0x0000000613067209 */ /* 0x001fc80007800000 */
[----:B------:R-:W-:-:S05]  /*0e90*/  FMNMX R6, R6, R51, !PT ;  /* 0x0000003306067209 */ /* 0x000fca0007800000 */
[----:B------:R-:W-:Y:S01]  /*0ea0*/  FFMA R9, R9, UR7, -R6 ;  /* 0x0000000709097c23 */ /* 0x000fe20008000806 */
[----:B-1----:R-:W-:-:S03]  /*0eb0*/  FMNMX R2, R17, R16, !PT ;  /* 0x0000001011027209 */ /* 0x002fc60007800000 */
[----:B------:R-:W-:Y:S01]  /*0ec0*/  FMUL R16, R9, 1.4426950216293334961 ;  /* 0x3fb8aa3b09107820 */ /* 0x000fe20000400000 */
[----:B------:R-:W-:Y:S01]  /*0ed0*/  FADD R9, -R6, R51 ;  /* 0x0000003306097221 */ /* 0x000fe20000000100 */
[----:B------:R-:W-:Y:S02]  /*0ee0*/  FMNMX R2, R2, R7, !PT ;  /* 0x0000000702027209 */ /* 0x000fe40007800000 */
[----:B------:R0:W-:Y:S01]  /*0ef0*/  MUFU.EX2 R51, R16 ;  /* 0x0000001000337308 */ /* 0x0001e20000000800 */
[----:B------:R-:W-:Y:S02]  /*0f00*/  BAR.SYNC.DEFER_BLOCKING 0x0 ;  /* 0x0000000000007b1d */ /* 0x000fe40000010000 */
[----:B------:R-:W-:Y:S01]  /*0f10*/  FFMA R14, R14, UR7, -R2 ;  /* 0x000000070e0e7c23 */ /* 0x000fe20008000802 */
[--C-:B------:R-:W-:Y:S01]  /*0f20*/  FFMA R12, R12, UR7, -R6.reuse ;  /* 0x000000070c0c7c23 */ /* 0x100fe20008000806 */
[--C-:B------:R-:W-:Y:S01]  /*0f30*/  FFMA R13, R13, UR7, -R6.reuse ;  /* 0x000000070d0d7c23 */ /* 0x100fe20008000806 */
[----:B------:R-:W-:Y:S01]  /*0f40*/  FFMA R8, R8, UR7, -R6 ;  /* 0x0000000708087c23 */ /* 0x000fe20008000806 */
[----:B------:R-:W-:Y:S01]  /*0f50*/  FMUL R50, R9, 1.4426950216293334961 ;  /* 0x3fb8aa3b09327820 */ /* 0x000fe20000400000 */
[----:B------:R-:W-:Y:S01]  /*0f60*/  FADD R7, -R2, R7 ;  /* 0x0000000702077221 */ /* 0x000fe20000000100 */
[----:B------:R-:W-:Y:S01]  /*0f70*/  FMUL R9, R14, 1.4426950216293334961 ;  /* 0x3fb8aa3b0e097820 */ /* 0x000fe20000400000 */
[--C-:B------:R-:W-:Y:S01]  /*0f80*/  FFMA R15, R15, UR7, -R2.reuse ;  /* 0x000000070f0f7c23 */ /* 0x100fe20008000802 */
[--C-:B------:R-:W-:Y:S01]  /*0f90*/  FFMA R14, R10, UR7, -R2.reuse ;  /* 0x000000070a0e7c23 */ /* 0x100fe20008000802 */
[----:B------:R-:W-:Y:S01]  /*0fa0*/  FFMA R11, R11, UR7, -R2 ;  /* 0x000000070b0b7c23 */ /* 0x000fe20008000802 */
[----:B------:R-:W-:Y:S01]  /*0fb0*/  FMUL R12, R12, 1.4426950216293334961 ;  /* 0x3fb8aa3b0c0c7820 */ /* 0x000fe20000400000 */
[----:B------:R-:W-:Y:S01]  /*0fc0*/  FMUL R13, R13, 1.4426950216293334961 ;  /* 0x3fb8aa3b0d0d7820 */ /* 0x000fe20000400000 */
[----:B------:R-:W-:Y:S01]  /*0fd0*/  FMUL R8, R8, 1.4426950216293334961 ;  /* 0x3fb8aa3b08087820 */ /* 0x000fe20000400000 */
[----:B0-----:R-:W0:Y:S01]  /*0fe0*/  LDSM.16.M88.4 R16, [R4+UR8+0x800] ;  /* 0x000800080410783b */ /* 0x001e220008000200 */
[----:B------:R-:W-:Y:S01]  /*0ff0*/  FMUL R7, R7, 1.4426950216293334961 ;  /* 0x3fb8aa3b07077820 */ /* 0x000fe20000400000 */
[----:B------:R-:W-:Y:S01]  /*1000*/  FMUL R15, R15, 1.4426950216293334961 ;  /* 0x3fb8aa3b0f0f7820 */ /* 0x000fe20000400000 */
[----:B------:R-:W-:Y:S01]  /*1010*/  FMUL R14, R14, 1.4426950216293334961 ;  /* 0x3fb8aa3b0e0e7820 */ /* 0x000fe20000400000 */
[----:B------:R-:W-:Y:S01]  /*1020*/  FMUL R11, R11, 1.4426950216293334961 ;  /* 0x3fb8aa3b0b0b7820 */ /* 0x000fe20000400000 */
[----:B------:R-:W-:Y:S08]  /*1030*/  MUFU.EX2 R12, R12 ;  /* 0x0000000c000c7308 */ /* 0x000ff00000000800 */
[----:B------:R-:W-:Y:S08]  /*1040*/  MUFU.EX2 R13, R13 ;  /* 0x0000000d000d7308 */ /* 0x000ff00000000800 */
[----:B------:R-:W-:Y:S08]  /*1050*/  MUFU.EX2 R8, R8 ;  /* 0x0000000800087308 */ /* 0x000ff00000000800 */
[----:B------:R-:W1:Y:S08]  /*1060*/  MUFU.EX2 R50, R50 ;  /* 0x0000003200327308 */ /* 0x000e700000000800 */
[----:B------:R-:W-:Y:S08]  /*1070*/  MUFU.EX2 R9, R9 ;  /* 0x0000000900097308 */ /* 0x000ff00000000800 */
[----:B------:R-:W2:Y:S08]  /*1080*/  MUFU.EX2 R10, R15 ;  /* 0x0000000f000a7308 */ /* 0x000eb00000000800 */
[----:B------:R-:W-:Y:S08]  /*1090*/  MUFU.EX2 R52, R14 ;  /* 0x0000000e00347308 */ /* 0x000ff00000000800 */
[----:B------:R-:W3:Y:S08]  /*10a0*/  MUFU.EX2 R7, R7 ;  /* 0x0000000700077308 */ /* 0x000ef00000000800 */
[----:B------:R-:W4:Y:S01]  /*10b0*/  MUFU.EX2 R53, R11 ;  /* 0x0000000b00357308 */ /* 0x000f220000000800 */
[C---:B-1----:R-:W-:Y:S01]  /*10c0*/  FMUL R24, R50.reuse, R24 ;  /* 0x0000001832187220 */ /* 0x042fe20000400000 */
[----:B------:R-:W-:Y:S01]  /*10d0*/  FMUL R25, R50, R25 ;  /* 0x0000001932197220 */ /* 0x000fe20000400000 */
[----:B------:R-:W-:-:S02]  /*10e0*/  F2FP.BF16.F32.PACK_AB R28, R13, R12 ;  /* 0x0000000c0d1c723e */ /* 0x000fc400000010ff */
[----:B------:R-:W-:Y:S02]  /*10f0*/  F2FP.BF16.F32.PACK_AB R30, R51, R8 ;  /* 0x00000008331e723e */ /* 0x000fe400000010ff */
[----:B--2---:R-:W-:Y:S01]  /*1100*/  F2FP.BF16.F32.PACK_AB R29, R10, R9 ;  /* 0x000000090a1d723e */ /* 0x004fe200000010ff */
[C---:B---3--:R-:W-:Y:S01]  /*1110*/  FMUL R26, R7.reuse, R26 ;  /* 0x0000001a071a7220 */ /* 0x048fe20000400000 */
[----:B------:R-:W-:Y:S01]  /*1120*/  FMUL R27, R7, R27 ;  /* 0x0000001b071b7220 */ /* 0x000fe20000400000 */
[----:B----4-:R-:W-:-:S07]  /*1130*/  F2FP.BF16.F32.PACK_AB R31, R53, R52 ;  /* 0x00000034351f723e */ /* 0x010fce00000010ff */
[----:B0-----:R-:W-:Y:S07]  /*1140*/  HMMA.16816.F32.BF16 R24, R28, R16, R24 ;  /* 0x000000101c18723c */ /* 0x001fee0000041818 */
[----:B------:R-:W-:Y:S02]  /*1150*/  FADD R17, R12, R13 ;  /* 0x0000000d0c117221 */ /* 0x000fe40000000000 */
[----:B------:R-:W0:Y:S01]  /*1160*/  LDSM.16.M88.4 R12, [R4+UR8+0xa00] ;  /* 0x000a0008040c783b */ /* 0x000e220008000200 */
[C---:B------:R-:W-:Y:S01]  /*1170*/  FMUL R32, R50.reuse, R32 ;  /* 0x0000002032207220 */ /* 0x040fe20000400000 */
[----:B------:R-:W-:Y:S01]  /*1180*/  FMUL R33, R50, R33 ;  /* 0x0000002132217220 */ /* 0x000fe20000400000 */
[C---:B------:R-:W-:Y:S01]  /*1190*/  FMUL R34, R7.reuse, R34 ;  /* 0x0000002207227220 */ /* 0x040fe20000400000 */
[----:B------:R-:W-:Y:S01]  /*11a0*/  FMUL R35, R7, R35 ;  /* 0x0000002307237220 */ /* 0x000fe20000400000 */
[----:B------:R-:W-:-:S06]  /*11b0*/  FFMA R42, R42, UR7, -R2 ;  /* 0x000000072a2a7c23 */ /* 0x000fcc0008000802 */
[----:B0-----:R-:W-:Y:S07]  /*11c0*/  HMMA.16816.F32.BF16 R32, R28, R12, R32 ;  /* 0x0000000c1c20723c */ /* 0x001fee0000041820 */
[----:B------:R-:W-:Y:S01]  /*11d0*/  FADD R13, R9, R10 ;  /* 0x0000000a090d7221 */ /* 0x000fe20000000000 */
[----:B------:R-:W-:Y:S02]  /*11e0*/  FADD R12, R8, R17 ;  /* 0x00000011080c7221 */ /* 0x000fe40000000000 */
[----:B------:R-:W0:Y:S01]  /*11f0*/  LDSM.16.M88.4 R8, [R4+UR8+0xc00] ;  /* 0x000c00080408783b */ /* 0x000e220008000200 */
[C---:B------:R-:W-:Y:S01]  /*1200*/  FMUL R36, R50.reuse, R36 ;  /* 0x0000002432247220 */ /* 0x040fe20000400000 */
[----:B------:R-:W-:Y:S01]  /*1210*/  FMUL R37, R50, R37 ;  /* 0x0000002532257220 */ /* 0x000fe20000400000 */
[C---:B------:R-:W-:Y:S01]  /*1220*/  FMUL R38, R7.reuse, R38 ;  /* 0x0000002607267220 */ /* 0x040fe20000400000 */
[----:B------:R-:W-:Y:S01]  /*1230*/  FMUL R39, R7, R39 ;  /* 0x0000002707277220 */ /* 0x000fe20000400000 */
[----:B------:R-:W-:Y:S01]  /*1240*/  FMUL R16, R42, 1.4426950216293334961 ;  /* 0x3fb8aa3b2a107820 */ /* 0x000fe20000400000 */
[----:B------:R-:W-:Y:S01]  /*1250*/  FFMA R40, R40, UR7, -R6 ;  /* 0x0000000728287c23 */ /* 0x000fe20008000806 */
[----:B------:R-:W-:Y:S01]  /*1260*/  FFMA R43, R43, UR7, -R2 ;  /* 0x000000072b2b7c23 */ /* 0x000fe20008000802 */
[----:B------:R-:W-:Y:S01]  /*1270*/  FADD R52, R52, R13 ;  /* 0x0000000d34347221 */ /* 0x000fe20000000000 */
[----:B------:R-:W-:-:S02]  /*1280*/  FFMA R41, R41, UR7, -R6 ;  /* 0x0000000729297c23 */ /* 0x000fc40008000806 */
[----:B------:R-:W-:Y:S01]  /*1290*/  FMUL R13, R43, 1.4426950216293334961 ;  /* 0x3fb8aa3b2b0d7820 */ /* 0x000fe20000400000 */
[----:B------:R-:W1:Y:S01]  /*12a0*/  MUFU.EX2 R16, R16 ;  /* 0x0000001000107308 */ /* 0x000e620000000800 */
[----:B------:R-:W-:Y:S01]  /*12b0*/  FMUL R17, R41, 1.4426950216293334961 ;  /* 0x3fb8aa3b29117820 */ /* 0x000fe20000400000 */
[----:B------:R-:W-:Y:S01]  /*12c0*/  FFMA R44, R44, UR7, -R6 ;  /* 0x000000072c2c7c23 */ /* 0x000fe20008000806 */
[----:B------:R-:W-:Y:S01]  /*12d0*/  FFMA R46, R46, UR7, -R2 ;  /* 0x000000072e2e7c23 */ /* 0x000fe20008000802 */
[----:B------:R-:W-:Y:S01]  /*12e0*/  FFMA R45, R45, UR7, -R6 ;  /* 0x000000072d2d7c23 */ /* 0x000fe20008000806 */
[----:B------:R-:W-:-:S03]  /*12f0*/  FFMA R47, R47, UR7, -R2 ;  /* 0x000000072f2f7c23 */ /* 0x000fc60008000802 */
[----:B------:R-:W-:Y:S01]  /*1300*/  MUFU.EX2 R13, R13 ;  /* 0x0000000d000d7308 */ /* 0x000fe20000000800 */
[----:B------:R-:W-:Y:S01]  /*1310*/  FMUL R46, R46, 1.4426950216293334961 ;  /* 0x3fb8aa3b2e2e7820 */ /* 0x000fe20000400000 */
[----:B------:R-:W-:-:S06]  /*1320*/  FADD R53, R53, R52 ;  /* 0x0000003435357221 */ /* 0x000fcc0000000000 */
[----:B------:R-:W-:Y:S01]  /*1330*/  MUFU.EX2 R17, R17 ;  /* 0x0000001100117308 */ /* 0x000fe20000000800 */
[----:B0-----:R-:W-:Y:S07]  /*1340*/  HMMA.16816.F32.BF16 R36, R28, R8, R36 ;  /* 0x000000081c24723c */ /* 0x001fee0000041824 */
[----:B------:R-:W-:Y:S01]  /*1350*/  FMUL R8, R40, 1.4426950216293334961 ;  /* 0x3fb8aa3b28087820 */ /* 0x000fe20000400000 */
[----:B------:R-:W-:-:S05]  /*1360*/  FMUL R9, R44, 1.4426950216293334961 ;  /* 0x3fb8aa3b2c097820 */ /* 0x000fca0000400000 */
[----:B------:R-:W0:Y:S01]  /*1370*/  MUFU.EX2 R8, R8 ;  /* 0x0000000800087308 */ /* 0x000e220000000800 */
[----:B------:R-:W-:Y:S01]  /*1380*/  FMUL R44, R45, 1.4426950216293334961 ;  /* 0x3fb8aa3b2d2c7820 */ /* 0x000fe20000400000 */
[----:B------:R-:W-:Y:S01]  /*1390*/  FMUL R45, R47, 1.4426950216293334961 ;  /* 0x3fb8aa3b2f2d7820 */ /* 0x000fe20000400000 */
[----:B-1----:R-:W-:-:S05]  /*13a0*/  FADD R40, R16, R53 ;  /* 0x0000003510287221 */ /* 0x002fca0000000000 */
[----:B------:R-:W1:Y:S01]  /*13b0*/  MUFU.EX2 R9, R9 ;  /* 0x0000000900097308 */ /* 0x000e620000000800 */
[----:B------:R-:W-:-:S07]  /*13c0*/  FADD R51, R51, R12 ;  /* 0x0000000c33337221 */ /* 0x000fce0000000000 */
[----:B------:R-:W2:Y:S01]  /*13d0*/  MUFU.EX2 R46, R46 ;  /* 0x0000002e002e7308 */ /* 0x000ea20000000800 */
[----:B0-----:R-:W-:Y:S01]  /*13e0*/  FADD R12, R8, R51 ;  /* 0x00000033080c7221 */ /* 0x001fe20000000000 */
[----:B------:R-:W-:Y:S02]  /*13f0*/  FADD R47, R13, R40 ;  /* 0x000000280d2f7221 */ /* 0x000fe40000000000 */
[----:B------:R-:W0:Y:S04]  /*1400*/  LDSM.16.M88.4 R40, [R4+UR8+0xe00] ;  /* 0x000e00080428783b */ /* 0x000e280008000200 */
[----:B------:R-:W3:Y:S01]  /*1410*/  MUFU.EX2 R45, R45 ;  /* 0x0000002d002d7308 */ /* 0x000ee20000000800 */
[----:B------:R-:W-:-:S07]  /*1420*/  FADD R12, R17, R12 ;  /* 0x0000000c110c7221 */ /* 0x000fce0000000000 */
[----:B------:R-:W4:Y:S01]  /*1430*/  MUFU.EX2 R44, R44 ;  /* 0x0000002c002c7308 */ /* 0x000f220000000800 */
[----:B-1----:R-:W-:Y:S01]  /*1440*/  FADD R51, R9, R12 ;  /* 0x0000000c09337221 */ /* 0x002fe20000000000 */
[----:B--2---:R-:W-:-:S04]  /*1450*/  FADD R12, R46, R47 ;  /* 0x0000002f2e0c7221 */ /* 0x004fc80000000000 */
[----:B---3--:R-:W-:Y:S01]  /*1460*/  FADD R47, R45, R12 ;  /* 0x0000000c2d2f7221 */ /* 0x008fe20000000000 */
[----:B----4-:R-:W-:-:S04]  /*1470*/  FADD R51, R44, R51 ;  /* 0x000000332c337221 */ /* 0x010fc80000000000 */
[----:B------:R-:W1:Y:S04]  /*1480*/  SHFL.BFLY PT, R52, R47, 0x2, 0x1f ;  /* 0x0c401f002f347f89 */ /* 0x000e6800000e0000 */
[----:B------:R-:W2:Y:S01]  /*1490*/  SHFL.BFLY PT, R12, R51, 0x2, 0x1f ;  /* 0x0c401f00330c7f89 */ /* 0x000ea200000e0000 */
[C---:B------:R-:W-:Y:S01]  /*14a0*/  FMUL R20, R50.reuse, R20 ;  /* 0x0000001432147220 */ /* 0x040fe20000400000 */
[----:B------:R-:W-:Y:S01]  /*14b0*/  FMUL R21, R50, R21 ;  /* 0x0000001532157220 */ /* 0x000fe20000400000 */
[C---:B------:R-:W-:Y:S01]  /*14c0*/  FMUL R22, R7.reuse, R22 ;  /* 0x0000001607167220 */ /* 0x040fe20000400000 */
[----:B------:R-:W-:-:S07]  /*14d0*/  FMUL R23, R7, R23 ;  /* 0x0000001707177220 */ /* 0x000fce0000400000 */
[----:B0-----:R-:W-:Y:S07]  /*14e0*/  HMMA.16816.F32.BF16 R20, R28, R40, R20 ;  /* 0x000000281c14723c */ /* 0x001fee0000041814 */
[----:B-1----:R-:W-:Y:S01]  /*14f0*/  FADD R40, R47, R52 ;  /* 0x000000342f287221 */ /* 0x002fe20000000000 */
[----:B--2---:R-:W-:Y:S01]  /*1500*/  FADD R12, R51, R12 ;  /* 0x0000000c330c7221 */ /* 0x004fe20000000000 */
[----:B------:R-:W-:-:S03]  /*1510*/  F2FP.BF16.F32.PACK_AB R28, R17, R8 ;  /* 0x00000008111c723e */ /* 0x000fc600000010ff */
[----:B------:R-:W0:Y:S01]  /*1520*/  SHFL.BFLY PT, R41, R40, 0x1, 0x1f ;  /* 0x0c201f0028297f89 */ /* 0x000e2200000e0000 */
[----:B------:R-:W-:-:S03]  /*1530*/  UIADD3 UR6, UR6, 0x20, URZ ;  /* 0x0000002006067890 */ /* 0x000fc6000fffe03f */
[----:B------:R-:W1:Y:S01]  /*1540*/  SHFL.BFLY PT, R17, R12, 0x1, 0x1f ;  /* 0x0c201f000c117f89 */ /* 0x000e6200000e0000 */
[----:B------:R-:W-:Y:S01]  /*1550*/  UISETP.GE.AND UP0, UPT, UR6, UR16, UPT ;  /* 0x000000100600728c */ /* 0x000fe2000bf06270 */
[----:B------:R-:W-:-:S05]  /*1560*/  F2FP.BF16.F32.PACK_AB R29, R13, R16 ;  /* 0x000000100d1d723e */ /* 0x000fca00000010ff */
[----:B------:R-:W-:Y:S02]  /*1570*/  PLOP3.LUT P0, PT, PT, PT, UP0, 0x80, 0x0 ;  /* 0x000000000000781c */ /* 0x000fe40003f0f008 */
[----:B------:R-:W-:Y:S02]  /*1580*/  F2FP.BF16.F32.PACK_AB R30, R44, R9 ;  /* 0x000000092c1e723e */ /* 0x000fe400000010ff */
[----:B------:R-:W-:Y:S01]  /*1590*/  F2FP.BF16.F32.PACK_AB R31, R45, R46 ;  /* 0x0000002e2d1f723e */ /* 0x000fe200000010ff */
[----:B------:R-:W-:Y:S02]  /*15a0*/  ULEA UR5, UR13, UR5, 0x5 ;  /* 0x000000050d057291 */ /* 0x000fe4000f8e283f */
[----:B------:R-:W-:Y:S01]  /*15b0*/  ULEA UR4, UR11, UR4, 0x5 ;  /* 0x000000040b047291 */ /* 0x000fe2000f8e283f */
[----:B------:R-:W-:-:S03]  /*15c0*/  MOV R51, R6 ;  /* 0x0000000600337202 */ /* 0x000fc60000000f00 */
[----:B------:R-:W-:Y:S01]  /*15d0*/  HMMA.16816.F32.BF16 R24, R28, R18, R24 ;  /* 0x000000121c18723c */ /* 0x000fe20000041818 */
[----:B0-----:R-:W-:Y:S01]  /*15e0*/  FADD R40, R40, R41 ;  /* 0x0000002928287221 */ /* 0x001fe20000000000 */
[----:B-1----:R-:W-:-:S04]  /*15f0*/  FADD R17, R12, R17 ;  /* 0x000000110c117221 */ /* 0x002fc80000000000 */
[----:B------:R-:W-:Y:S01]  /*1600*/  HMMA.16816.F32.BF16 R32, R28, R14, R32 ;  /* 0x0000000e1c20723c */ /* 0x000fe20000041820 */
[----:B------:R-:W-:Y:S01]  /*1610*/  FFMA R48, R7, R48, R40 ;  /* 0x0000003007307223 */ /* 0x000fe20000000028 */
[----:B------:R-:W-:Y:S01]  /*1620*/  MOV R7, R2 ;  /* 0x0000000200077202 */ /* 0x000fe20000000f00 */
[----:B------:R-:W-:-:S03]  /*1630*/  FFMA R3, R50, R3, R17 ;  /* 0x0000000332037223 */ /* 0x000fc60000000011 */
[C---:B------:R-:W-:Y:S06]  /*1640*/  HMMA.16816.F32.BF16 R36, R28.reuse, R10, R36 ;  /* 0x0000000a1c24723c */ /* 0x040fec0000041824 */
[----:B------:R-:W-:Y:S01]  /*1650*/  HMMA.16816.F32.BF16 R20, R28, R42, R20 ;  /* 0x0000002a1c14723c */ /* 0x000fe20000041814 */
[----:B------:R-:W-:-:S08]  /*1660*/  NOP ;  /* 0x0000000000007918 */ /* 0x000fd00000000000 */
[----:B------:R-:W-:-:S15]  /*1670*/  @!P0 BRA `(.L_x_1) ;  /* 0xfffffff0009c8947 */ /* 0x000fde000383ffff */
.L_x_0:
[----:B-1----:R-:W0:Y:S01]  /*1680*/  S2R R0, SR_TID.X ;  /* 0x0000000000007919 */ /* 0x002e220000002100 */
[----:B------:R-:W1:Y:S01]  /*1690*/  S2UR UR5, SR_CgaCtaId ;  /* 0x00000000000579c3 */ /* 0x000e620000008800 */
[----:B------:R-:W-:Y:S01]  /*16a0*/  UMOV UR4, 0x400 ;  /* 0x0000040000047882 */ /* 0x000fe20000000000 */
[----:B------:R-:W-:Y:S01]  /*16b0*/  FSETP.GEU.AND P2, PT, R48, 1.175494350822287508e-38, PT ;  /* 0x008000003000780b */ /* 0x000fe20003f4e000 */
[----:B------:R-:W-:Y:S01]  /*16c0*/  IMAD.MOV.U32 R31, RZ, RZ, R20 ;  /* 0x000000ffff1f7224 */ /* 0x000fe200078e0014 */
[----:B------:R-:W-:-:S04]  /*16d0*/  MOV R40, R3 ;  /* 0x0000000300287202 */ /* 0x000fc80000000f00 */
[----:B------:R-:W-:Y:S01]  /*16e0*/  BAR.SYNC.DEFER_BLOCKING 0x0 ;  /* 0x0000000000007b1d */ /* 0x000fe20000010000 */
[----:B------:R-:W-:Y:S02]  /*16f0*/  FSETP.GT.AND P0, PT, |R48|, 8.50705917302346158658e+37, PT ;  /* 0x7e8000003000780b */ /* 0x000fe40003f04200 */
[----:B------:R-:W-:Y:S02]  /*1700*/  FSETP.GEU.AND P1, PT, R40, 1.175494350822287508e-38, PT ;  /* 0x008000002800780b */ /* 0x000fe40003f2e000 */
[----:B------:R-:W-:Y:S02]  /*1710*/  FSEL R13, RZ, -23, P2 ;  /* 0xc1b80000ff0d7808 */ /* 0x000fe40001000000 */
[----:B------:R-:W-:Y:S02]  /*1720*/  FSETP.GEU.AND P3, PT, |R48|, 1.175494350822287508e-38, PT ;  /* 0x008000003000780b */ /* 0x000fe40003f6e200 */
[----:B------:R-:W-:Y:S02]  /*1730*/  MOV R30, R27 ;  /* 0x0000001b001e7202 */ /* 0x000fe40000000f00 */
[----:B------:R-:W-:-:S03]  /*1740*/  MOV R19, R21 ;  /* 0x0000001500137202 */ /* 0x000fc60000000f00 */
[----:B------:R-:W-:Y:S01]  /*1750*/  @P0 FMUL R23, R23, 0.25 ;  /* 0x3e80000017170820 */ /* 0x000fe20000400000 */
[----:B------:R-:W-:Y:S01]  /*1760*/  @P0 FMUL R22, R22, 0.25 ;  /* 0x3e80000016160820 */ /* 0x000fe20000400000 */
[----:B------:R-:W-:Y:S01]  /*1770*/  @P0 FMUL R26, R26, 0.25 ;  /* 0x3e8000001a1a0820 */ /* 0x000fe20000400000 */
[----:B------:R-:W-:Y:S01]  /*1780*/  @P0 FMUL R39, R39, 0.25 ;  /* 0x3e80000027270820 */ /* 0x000fe20000400000 */
[----:B------:R-:W-:Y:S01]  /*1790*/  @P0 FMUL R38, R38, 0.25 ;  /* 0x3e80000026260820 */ /* 0x000fe20000400000 */
[----:B-1----:R-:W-:Y:S01]  /*17a0*/  ULEA UR6, UR5, UR4, 0x18 ;  /* 0x0000000405067291 */ /* 0x002fe2000f8ec03f */
[----:B------:R-:W-:Y:S01]  /*17b0*/  @P0 FMUL R35, R35, 0.25 ;  /* 0x3e80000023230820 */ /* 0x000fe20000400000 */
[----:B------:R-:W-:Y:S01]  /*17c0*/  @P0 FMUL R34, R34, 0.25 ;  /* 0x3e80000022220820 */ /* 0x000fe20000400000 */
[----:B------:R-:W-:Y:S01]  /*17d0*/  @P0 FMUL R30, R30, 0.25 ;  /* 0x3e8000001e1e0820 */ /* 0x000fe20000400000 */
[----:B------:R-:W-:Y:S01]  /*17e0*/  @!P3 FMUL R23, R23, 16777216 ;  /* 0x4b8000001717b820 */ /* 0x000fe20000400000 */
[----:B------:R-:W-:Y:S01]  /*17f0*/  @!P3 FMUL R22, R22, 16777216 ;  /* 0x4b8000001616b820 */ /* 0x000fe20000400000 */
[----:B------:R-:W-:Y:S01]  /*1800*/  @!P3 FMUL R26, R26, 16777216 ;  /* 0x4b8000001a1ab820 */ /* 0x000fe20000400000 */
[----:B0-----:R-:W-:Y:S01]  /*1810*/  LOP3.LUT R4, R0, 0xc0, RZ, 0xc0, !PT ;  /* 0x000000c000047812 */ /* 0x001fe200078ec0ff */
[----:B------:R-:W-:Y:S01]  /*1820*/  @!P3 FMUL R39, R39, 16777216 ;  /* 0x4b8000002727b820 */ /* 0x000fe20000400000 */
[----:B------:R-:W-:Y:S01]  /*1830*/  SHF.R.U32.HI R5, RZ, 0x1, R0 ;  /* 0x00000001ff057819 */ /* 0x000fe20000011600 */
[----:B------:R-:W-:Y:S01]  /*1840*/  @!P3 FMUL R38, R38, 16777216 ;  /* 0x4b8000002626b820 */ /* 0x000fe20000400000 */
[----:B------:R-:W-:Y:S01]  /*1850*/  SHF.L.U32 R7, R0, 0x3, RZ ;  /* 0x0000000300077819 */ /* 0x000fe200000006ff */
[----:B------:R-:W-:Y:S01]  /*1860*/  @!P3 FMUL R35, R35, 16777216 ;  /* 0x4b8000002323b820 */ /* 0x000fe20000400000 */
[----:B------:R-:W-:Y:S01]  /*1870*/  SHF.R.U32.HI R4, RZ, 0x1, R4 ;  /* 0x00000001ff047819 */ /* 0x000fe20000011604 */
[----:B------:R-:W-:Y:S01]  /*1880*/  @!P3 FMUL R34, R34, 16777216 ;  /* 0x4b8000002222b820 */ /* 0x000fe20000400000 */
[----:B------:R-:W-:Y:S01]  /*1890*/  LOP3.LUT R8, R5, 0x4, RZ, 0xc0, !PT ;  /* 0x0000000405087812 */ /* 0x000fe200078ec0ff */
[----:B------:R-:W-:Y:S01]  /*18a0*/  @!P3 FMUL R30, R30, 16777216 ;  /* 0x4b8000001e1eb820 */ /* 0x000fe20000400000 */
[----:B------:R-:W-:Y:S01]  /*18b0*/  LOP3.LUT R5, R7, 0x38, RZ, 0xc0, !PT ;  /* 0x0000003807057812 */ /* 0x000fe200078ec0ff */
[----:B------:R-:W-:Y:S01]  /*18c0*/  ULDC.64 UR4, c[0x0][0x270] ;  /* 0x00009c0000047ab9 */ /* 0x000fe20000000a00 */
[----:B------:R-:W-:Y:S01]  /*18d0*/  LOP3.LUT R18, R4, 0x1f8, R7, 0x78, !PT ;  /* 0x000001f804127812 */ /* 0x000fe200078e7807 */
[----:B------:R-:W-:Y:S01]  /*18e0*/  FMUL R7, R48, 8388608 ;  /* 0x4b00000030077820 */ /* 0x000fe20000400000 */
[----:B------:R-:W-:Y:S01]  /*18f0*/  IADD3 R20, R8, UR6, R5 ;  /* 0x0000000608147c10 */ /* 0x000fe2000fffe005 */
[----:B------:R-:W-:Y:S01]  /*1900*/  FMUL R5, R40, 8388608 ;  /* 0x4b00000028057820 */ /* 0x000fe20000400000 */
[----:B------:R-:W-:Y:S01]  /*1910*/  SHF.L.U32 R8, R0, 0x7, RZ ;  /* 0x0000000700087819 */ /* 0x000fe200000006ff */
[----:B------:R-:W-:Y:S01]  /*1920*/  UIMAD UR4, UR9, UR4, URZ ;  /* 0x00000004090472a4 */ /* 0x000fe2000f8e023f */
[----:B------:R-:W-:Y:S01]  /*1930*/  FSEL R7, R7, R48, !P2 ;  /* 0x0000003007077208 */ /* 0x000fe20005000000 */
[----:B------:R-:W-:Y:S01]  /*1940*/  @P0 FMUL R48, R48, 0.25 ;  /* 0x3e80000030300820 */ /* 0x000fe20000400000 */
[----:B------:R-:W-:Y:S01]  /*1950*/  LOP3.LUT R15, R8, 0x600, RZ, 0xc0, !PT ;  /* 0x00000600080f7812 */ /* 0x000fe200078ec0ff */
[----:B------:R-:W-:Y:S01]  /*1960*/  USHF.L.U32 UR7, UR4, 0x1, URZ ;  /* 0x0000000104077899 */ /* 0x000fe2000800063f */
[----:B------:R-:W-:Y:S01]  /*1970*/  IADD3 R8, R7, -0x3f3504f3, RZ ;  /* 0xc0cafb0d07087810 */ /* 0x000fe20007ffe0ff */
[----:B------:R-:W-:Y:S01]  /*1980*/  @!P3 FMUL R48, R48, 16777216 ;  /* 0x4b8000003030b820 */ /* 0x000fe20000400000 */
[----:B------:R-:W-:-:S02]  /*1990*/  SHF.L.U32 R4, R0, 0x5, RZ ;  /* 0x0000000500047819 */ /* 0x000fc400000006ff */
[----:B------:R-:W-:Y:S02]  /*19a0*/  LOP3.LUT R14, R8, 0xff800000, RZ, 0xc0, !PT ;  /* 0xff800000080e7812 */ /* 0x000fe400078ec0ff */
[----:B------:R-:W-:Y:S02]  /*19b0*/  FSEL R5, R5, R40, !P1 ;  /* 0x0000002805057208 */ /* 0x000fe40004800000 */
[----:B------:R-:W-:Y:S02]  /*19c0*/  FSEL R8, RZ, -23, P1 ;  /* 0xc1b80000ff087808 */ /* 0x000fe40000800000 */
[----:B------:R-:W-:Y:S02]  /*19d0*/  FSETP.GT.AND P1, PT, |R40|, 8.50705917302346158658e+37, PT ;  /* 0x7e8000002800780b */ /* 0x000fe40003f24200 */
[----:B------:R-:W-:Y:S02]  /*19e0*/  SHF.L.U32 R3, R0, 0x1, RZ ;  /* 0x0000000100037819 */ /* 0x000fe400000006ff */
[----:B------:R-:W-:-:S02]  /*19f0*/  LOP3.LUT R4, R4, 0x260, RZ, 0xc0, !PT ;  /* 0x0000026004047812 */ /* 0x000fc400078ec0ff */
[----:B------:R-:W-:Y:S02]  /*1a00*/  FSETP.GEU.AND P2, PT, |R40|, 1.175494350822287508e-38, PT ;  /* 0x008000002800780b */ /* 0x000fe40003f4e200 */
[----:B------:R-:W-:Y:S02]  /*1a10*/  LOP3.LUT R10, R4, 0x38, R3, 0x78, !PT ;  /* 0x00000038040a7812 */ /* 0x000fe400078e7803 */
[----:B------:R-:W-:Y:S02]  /*1a20*/  IADD3 R4, R5, -0x3f3504f3, RZ ;  /* 0xc0cafb0d05047810 */ /* 0x000fe40007ffe0ff */
[----:B------:R-:W-:Y:S01]  /*1a30*/  SHF.L.U32 R9, R0, 0x2, RZ ;  /* 0x0000000200097819 */ /* 0x000fe200000006ff */
[----:B------:R-:W-:Y:S01]  /*1a40*/  @P1 FMUL R40, R40, 0.25 ;  /* 0x3e80000028281820 */ /* 0x000fe20000400000 */
[----:B------:R-:W-:Y:S01]  /*1a50*/  LOP3.LUT R12, R4, 0xff800000, RZ, 0xc0, !PT ;  /* 0xff800000040c7812 */ /* 0x000fe200078ec0ff */
[----:B------:R-:W-:Y:S01]  /*1a60*/  @P1 FMUL R31, R31, 0.25 ;  /* 0x3e8000001f1f1820 */ /* 0x000fe20000400000 */
[----:B------:R-:W-:Y:S01]  /*1a70*/  LOP3.LUT R11, R10, 0x80, R9, 0xf8, !PT ;  /* 0x000000800a0b7812 */ /* 0x000fe200078ef809 */
[----:B------:R-:W-:Y:S01]  /*1a80*/  @P1 FMUL R19, R19, 0.25 ;  /* 0x3e80000013131820 */ /* 0x000fe20000400000 */
[----:B------:R-:W-:Y:S01]  /*1a90*/  LOP3.LUT R17, R9, 0x40, RZ, 0xc0, !PT ;  /* 0x0000004009117812 */ /* 0x000fe200078ec0ff */
[----:B------:R-:W-:Y:S01]  /*1aa0*/  @!P2 FMUL R40, R40, 16777216 ;  /* 0x4b8000002828a820 */ /* 0x000fe20000400000 */
[----:B------:R-:W-:Y:S01]  /*1ab0*/  I2FP.F32.S32 R9, R12 ;  /* 0x0000000c00097245 */ /* 0x000fe20000201400 */
[----:B------:R-:W-:Y:S01]  /*1ac0*/  @P1 FMUL R37, R37, 0.25 ;  /* 0x3e80000025251820 */ /* 0x000fe20000400000 */
[----:B------:R-:W-:Y:S01]  /*1ad0*/  I2FP.F32.S32 R16, R14 ;  /* 0x0000000e00107245 */ /* 0x000fe20000201400 */
[----:B------:R-:W-:Y:S01]  /*1ae0*/  @P1 FMUL R36, R36, 0.25 ;  /* 0x3e80000024241820 */ /* 0x000fe20000400000 */
[----:B------:R-:W-:Y:S01]  /*1af0*/  IADD3 R10, R18, UR6, R15 ;  /* 0x00000006120a7c10 */ /* 0x000fe2000fffe00f */
[----:B------:R-:W-:Y:S01]  /*1b00*/  FFMA.FTZ R8, R9, 1.1920928955078125e-07, R8 ;  /* 0x3400000009087823 */ /* 0x000fe20000010008 */
[----:B------:R-:W0:Y:S01]  /*1b10*/  MUFU.RCP R18, R40 ;  /* 0x0000002800127308 */ /* 0x000e220000001000 */
[----:B------:R-:W-:Y:S01]  /*1b20*/  FFMA.FTZ R9, R16, 1.1920928955078125e-07, R13 ;  /* 0x3400000010097823 */ /* 0x000fe2000001000d */
[----:B------:R-:W-:Y:S01]  /*1b30*/  @P1 FMUL R33, R33, 0.25 ;  /* 0x3e80000021211820 */ /* 0x000fe20000400000 */
[----:B------:R-:W-:Y:S01]  /*1b40*/  @P1 FMUL R32, R32, 0.25 ;  /* 0x3e80000020201820 */ /* 0x000fe20000400000 */
[----:B------:R-:W-:Y:S01]  /*1b50*/  @P1 FMUL R24, R24, 0.25 ;  /* 0x3e80000018181820 */ /* 0x000fe20000400000 */
[----:B------:R-:W-:Y:S01]  /*1b60*/  IADD3 R12, R5, -R12, RZ ;  /* 0x8000000c050c7210 */ /* 0x000fe20007ffe0ff */
[----:B------:R-:W-:Y:S01]  /*1b70*/  @P1 FMUL R25, R25, 0.25 ;  /* 0x3e80000019191820 */ /* 0x000fe20000400000 */
[----:B------:R-:W-:Y:S01]  /*1b80*/  @!P2 FMUL R31, R31, 16777216 ;  /* 0x4b8000001f1fa820 */ /* 0x000fe20000400000 */
[----:B------:R-:W1:Y:S01]  /*1b90*/  MUFU.RCP R13, R48 ;  /* 0x00000030000d7308 */ /* 0x000e620000001000 */
[----:B------:R-:W-:Y:S01]  /*1ba0*/  MOV R15, 0x3dc6b27f ;  /* 0x3dc6b27f000f7802 */ /* 0x000fe20000000f00 */
[----:B------:R-:W-:Y:S01]  /*1bb0*/  @!P2 FMUL R19, R19, 16777216 ;  /* 0x4b8000001313a820 */ /* 0x000fe20000400000 */
[----:B------:R-:W-:Y:S01]  /*1bc0*/  @!P2 FMUL R37, R37, 16777216 ;  /* 0x4b8000002525a820 */ /* 0x000fe20000400000 */
[----:B------:R-:W-:Y:S01]  /*1bd0*/  @!P2 FMUL R36, R36, 16777216 ;  /* 0x4b8000002424a820 */ /* 0x000fe20000400000 */
[----:B------:R-:W-:Y:S01]  /*1be0*/  @!P2 FMUL R33, R33, 16777216 ;  /* 0x4b8000002121a820 */ /* 0x000fe20000400000 */
[----:B------:R-:W-:Y:S01]  /*1bf0*/  @!P2 FMUL R32, R32, 16777216 ;  /* 0x4b8000002020a820 */ /* 0x000fe20000400000 */
[----:B------:R-:W-:Y:S01]  /*1c00*/  @!P2 FMUL R24, R24, 16777216 ;  /* 0x4b8000001818a820 */ /* 0x000fe20000400000 */
[----:B------:R-:W-:Y:S01]  /*1c10*/  @!P2 FMUL R25, R25, 16777216 ;  /* 0x4b8000001919a820 */ /* 0x000fe20000400000 */
[----:B------:R-:W-:Y:S01]  /*1c20*/  FADD R12, R12, -1 ;  /* 0xbf8000000c0c7421 */ /* 0x000fe20000000000 */
[----:B------:R-:W-:-:S02]  /*1c30*/  IMAD.IADD R4, R17, 0x1, R20 ;  /* 0x0000000111047824 */ /* 0x000fc400078e0214 */
[C---:B0-----:R-:W-:Y:S01]  /*1c40*/  FMUL R20, R18.reuse, R31 ;  /* 0x0000001f12147220 */ /* 0x041fe20000400000 */
[C---:B------:R-:W-:Y:S01]  /*1c50*/  FMUL R19, R18.reuse, R19 ;  /* 0x0000001312137220 */ /* 0x040fe20000400000 */
[C---:B------:R-:W-:Y:S01]  /*1c60*/  FMUL R33, R18.reuse, R33 ;  /* 0x0000002112217220 */ /* 0x040fe20000400000 */
[C---:B------:R-:W-:Y:S01]  /*1c70*/  FMUL R32, R18.reuse, R32 ;  /* 0x0000002012207220 */ /* 0x040fe20000400000 */
[C---:B------:R-:W-:Y:S01]  /*1c80*/  FMUL R31, R18.reuse, R24 ;  /* 0x00000018121f7220 */ /* 0x040fe20000400000 */
[----:B------:R-:W-:Y:S01]  /*1c90*/  IADD3 R14, R7, -R14, RZ ;  /* 0x8000000e070e7210 */ /* 0x000fe20007ffe0ff */
[C---:B-1----:R-:W-:Y:S01]  /*1ca0*/  FMUL R16, R13.reuse, R23 ;  /* 0x000000170d107220 */ /* 0x042fe20000400000 */
[C---:B------:R-:W-:Y:S01]  /*1cb0*/  FMUL R17, R13.reuse, R22 ;  /* 0x000000160d117220 */ /* 0x040fe20000400000 */
[C---:B------:R-:W-:Y:S01]  /*1cc0*/  FMUL R29, R13.reuse, R26 ;  /* 0x0000001a0d1d7220 */ /* 0x040fe20000400000 */
[C---:B------:R-:W-:Y:S01]  /*1cd0*/  FMUL R21, R13.reuse, R39 ;  /* 0x000000270d157220 */ /* 0x040fe20000400000 */
[C---:B------:R-:W-:Y:S01]  /*1ce0*/  FMUL R22, R13.reuse, R38 ;  /* 0x000000260d167220 */ /* 0x040fe20000400000 */
[C---:B------:R-:W-:Y:S01]  /*1cf0*/  FMUL R27, R13.reuse, R35 ;  /* 0x000000230d1b7220 */ /* 0x040fe20000400000 */
[C---:B------:R-:W-:Y:S01]  /*1d00*/  FMUL R28, R13.reuse, R34 ;  /* 0x000000220d1c7220 */ /* 0x040fe20000400000 */
[----:B------:R-:W-:Y:S01]  /*1d10*/  FMUL R30, R13, R30 ;  /* 0x0000001e0d1e7220 */ /* 0x000fe20000400000 */
[C---:B------:R-:W-:Y:S01]  /*1d20*/  FMUL R26, R18.reuse, R37 ;  /* 0x00000025121a7220 */ /* 0x040fe20000400000 */
[----:B------:R-:W-:Y:S01]  /*1d30*/  FMUL R23, R18, R36 ;  /* 0x0000002412177220 */ /* 0x000fe20000400000 */
[----:B------:R-:W-:Y:S01]  /*1d40*/  FFMA.FTZ R13, R12, R15, -0.16845393180847167969 ;  /* 0xbe2c7f300c0d7423 */ /* 0x000fe2000001000f */
[----:B------:R-:W-:Y:S01]  /*1d50*/  FMUL R18, R18, R25 ;  /* 0x0000001912127220 */ /* 0x000fe20000400000 */
[----:B------:R-:W-:Y:S01]  /*1d60*/  FADD R14, R14, -1 ;  /* 0xbf8000000e0e7421 */ /* 0x000fe20000000000 */
[----:B------:R-:W-:Y:S01]  /*1d70*/  F2FP.BF16.F32.PACK_AB R24, R32, R31 ;  /* 0x0000001f2018723e */ /* 0x000fe200000010ff */
[----:B------:R-:W-:Y:S01]  /*1d80*/  FFMA.FTZ R13, R12, R13, 0.1716887056827545166 ;  /* 0x3e2fcf2a0c0d7423 */ /* 0x000fe2000001000d */
[----:B------:R-:W-:Y:S01]  /*1d90*/  F2FP.BF16.F32.PACK_AB R25, R20, R23 ;  /* 0x000000171419723e */ /* 0x000fe200000010ff */
[----:B------:R-:W-:Y:S01]  /*1da0*/  FFMA.FTZ R15, R14, R15, -0.16845393180847167969 ;  /* 0xbe2c7f300e0f7423 */ /* 0x000fe2000001000f */
[----:B------:R-:W-:Y:S01]  /*1db0*/  F2FP.BF16.F32.PACK_AB R19, R19, R26 ;  /* 0x0000001a1313723e */ /* 0x000fe200000010ff */
[C---:B------:R-:W-:Y:S01]  /*1dc0*/  FFMA.FTZ R13, R12.reuse, R13, -0.17900948226451873779 ;  /* 0xbe374e430c0d7423 */ /* 0x040fe2000001000d */
[----:B------:R-:W-:Y:S01]  /*1dd0*/  F2FP.BF16.F32.PACK_AB R18, R33, R18 ;  /* 0x000000122112723e */ /* 0x000fe200000010ff */
[----:B------:R-:W-:Y:S01]  /*1de0*/  STS.64 [R11+UR6], R24 ;  /* 0x000000180b007988 */ /* 0x000fe20008000a06 */
[----:B------:R-:W-:Y:S01]  /*1df0*/  F2FP.BF16.F32.PACK_AB R23, R17, R22 ;  /* 0x000000161117723e */ /* 0x000fe200000010ff */
[----:B------:R-:W-:Y:S01]  /*1e00*/  FFMA.FTZ R13, R12, R13, 0.20512372255325317383 ;  /* 0x3e520bf40c0d7423 */ /* 0x000fe2000001000d */
[----:B------:R-:W-:Y:S01]  /*1e10*/  F2FP.BF16.F32.PACK_AB R22, R28, R29 ;  /* 0x0000001d1c16723e */ /* 0x000fe200000010ff */
[----:B------:R-:W-:Y:S01]  /*1e20*/  STS.64 [R11+UR6+0x100], R18 ;  /* 0x000100120b007988 */ /* 0x000fe20008000a06 */
[----:B------:R-:W-:Y:S01]  /*1e30*/  LOP3.LUT R17, R11, 0x40, RZ, 0x3c, !PT ;  /* 0x000000400b117812 */ /* 0x000fe200078e3cff */
[----:B------:R-:W-:Y:S01]  /*1e40*/  FFMA.FTZ R15, R14, R15, 0.1716887056827545166 ;  /* 0x3e2fcf2a0e0f7423 */ /* 0x000fe2000001000f */
[----:B------:R-:W-:Y:S01]  /*1e50*/  F2FP.BF16.F32.PACK_AB R21, R16, R21 ;  /* 0x000000151015723e */ /* 0x000fe200000010ff */
[----:B------:R-:W-:Y:S01]  /*1e60*/  FFMA.FTZ R13, R12, R13, -0.24046532809734344482 ;  /* 0xbe763c8b0c0d7423 */ /* 0x000fe2000001000d */
[----:B------:R-:W-:Y:S01]  /*1e70*/  F2FP.BF16.F32.PACK_AB R20, R27, R30 ;  /* 0x0000001e1b14723e */ /* 0x000fe200000010ff */
[----:B------:R0:W-:Y:S01]  /*1e80*/  STS.64 [R17+UR6+0x400], R22 ;  /* 0x0004001611007988 */ /* 0x0001e20008000a06 */
[----:B------:R-:W-:Y:S01]  /*1e90*/  FFMA.FTZ R15, R14, R15, -0.17900948226451873779 ;  /* 0xbe374e430e0f7423 */ /* 0x000fe2000001000f */
[----:B------:R-:W-:Y:S01]  /*1ea0*/  FFMA.FTZ R13, R12, R13, 0.28857114911079406738 ;  /* 0x3e93bf990c0d7423 */ /* 0x000fe2000001000d */
[----:B------:R-:W-:Y:S01]  /*1eb0*/  ISETP.GE.U32.AND P1, PT, R5, 0x7f800000, PT ;  /* 0x7f8000000500780c */ /* 0x000fe20003f26070 */
[----:B------:R1:W-:Y:S01]  /*1ec0*/  STS.64 [R17+UR6+0x500], R20 ;  /* 0x0005001411007988 */ /* 0x0003e20008000a06 */
[----:B------:R-:W-:Y:S01]  /*1ed0*/  FFMA.FTZ R15, R14, R15, 0.20512372255325317383 ;  /* 0x3e520bf40e0f7423 */ /* 0x000fe2000001000f */
[----:B------:R-:W-:Y:S01]  /*1ee0*/  FFMA.FTZ R13, R12, R13, -0.36067417263984680176 ;  /* 0xbeb8aa490c0d7423 */ /* 0x000fe2000001000d */
[----:B------:R-:W2:Y:S08]  /*1ef0*/  LDC R16, c[0x0][0x278] ;  /* 0x00009e00ff107b82 */ /* 0x000eb00000000800 */
[----:B------:R-:W-:Y:S01]  /*1f00*/  BAR.SYNC.DEFER_BLOCKING 0x0 ;  /* 0x0000000000007b1d */ /* 0x000fe20000010000 */
[----:B------:R-:W-:Y:S01]  /*1f10*/  FFMA.FTZ R15, R14, R15, -0.24046532809734344482 ;  /* 0xbe763c8b0e0f7423 */ /* 0x000fe2000001000f */
[----:B------:R-:W-:Y:S01]  /*1f20*/  FFMA.FTZ R13, R12, R13, 0.48089820146560668945 ;  /* 0x3ef6384a0c0d7423 */ /* 0x000fe2000001000d */
[----:B------:R-:W-:-:S02]  /*1f30*/  ISETP.GE.U32.AND P3, PT, R7, 0x7f800000, PT ;  /* 0x7f8000000700780c */ /* 0x000fc40003f66070 */
[----:B------:R-:W-:Y:S01]  /*1f40*/  FFMA.FTZ R15, R14, R15, 0.28857114911079406738 ;  /* 0x3e93bf990e0f7423 */ /* 0x000fe2000001000f */
[----:B------:R-:W-:Y:S02]  /*1f50*/  FFMA.FTZ R13, R12, R13, -0.72134751081466674805 ;  /* 0xbf38aa3b0c0d7423 */ /* 0x000fe4000001000d */
[----:B0-----:R-:W0:Y:S01]  /*1f60*/  LDC.64 R22, c[0x0][0x228] ;  /* 0x00008a00ff167b82 */ /* 0x001e220000000a00 */
[----:B------:R-:W-:Y:S01]  /*1f70*/  FSETP.NEU.AND P0, PT, R5, RZ, PT ;  /* 0x000000ff0500720b */ /* 0x000fe20003f0d000 */
[----:B------:R-:W-:Y:S01]  /*1f80*/  FFMA.FTZ R15, R14, R15, -0.36067417263984680176 ;  /* 0xbeb8aa490e0f7423 */ /* 0x000fe2000001000f */
[----:B------:R-:W-:Y:S01]  /*1f90*/  FMUL R13, R12, R13 ;  /* 0x0000000d0c0d7220 */ /* 0x000fe20000400000 */
[----:B------:R-:W-:Y:S02]  /*1fa0*/  FSETP.NEU.AND P2, PT, R7, RZ, PT ;  /* 0x000000ff0700720b */ /* 0x000fe40003f4d000 */
[----:B------:R-:W-:Y:S01]  /*1fb0*/  FFMA.FTZ R15, R14, R15, 0.48089820146560668945 ;  /* 0x3ef6384a0e0f7423 */ /* 0x000fe2000001000f */
[----:B------:R-:W-:-:S03]  /*1fc0*/  FMUL R13, R12, R13 ;  /* 0x0000000d0c0d7220 */ /* 0x000fc60000400000 */
[----:B------:R-:W-:Y:S01]  /*1fd0*/  FFMA.FTZ R15, R14, R15, -0.72134751081466674805 ;  /* 0xbf38aa3b0e0f7423 */ /* 0x000fe2000001000f */
[----:B------:R-:W-:Y:S01]  /*1fe0*/  FFMA.FTZ R13, R12, 1.4426950216293334961, R13 ;  /* 0x3fb8aa3b0c0d7823 */ /* 0x000fe2000001000d */
[----:B------:R-:W-:Y:S02]  /*1ff0*/  @P1 MOV R12, 0x7f800000 ;  /* 0x7f800000000c1802 */ /* 0x000fe40000000f00 */
[----:B------:R-:W-:Y:S01]  /*2000*/  FMUL R15, R14, R15 ;  /* 0x0000000f0e0f7220 */ /* 0x000fe20000400000 */
[----:B------:R-:W-:Y:S01]  /*2010*/  FADD R18, R8, R13 ;  /* 0x0000000d08127221 */ /* 0x000fe20000000000 */
[----:B------:R-:W-:Y:S01]  /*2020*/  SHF.R.U32.HI R13, RZ, 0x5, R0 ;  /* 0x00000005ff0d7819 */ /* 0x000fe20000011600 */
[----:B------:R-:W3:Y:S01]  /*2030*/  LDS.64 R10, [R10] ;  /* 0x000000000a0a7984 */ /* 0x000ee20000000a00 */
[C---:B------:R-:W-:Y:S01]  /*2040*/  FMUL R15, R14.reuse, R15 ;  /* 0x0000000f0e0f7220 */ /* 0x040fe20000400000 */
[----:B------:R-:W-:Y:S01]  /*2050*/  @P1 FFMA.FTZ R18, R5, R12, +INF ;  /* 0x7f80000005121423 */ /* 0x000fe2000001000c */
[----:B------:R-:W-:Y:S01]  /*2060*/  IMAD R5, R49, UR5, RZ ;  /* 0x0000000531057c24 */ /* 0x000fe2000f8e02ff */
[----:B------:R-:W-:Y:S01]  /*2070*/  SGXT.U32 R13, R13, 0x3 ;  /* 0x000000030d0d781a */ /* 0x000fe20000000000 */
[----:B------:R-:W-:Y:S01]  /*2080*/  FFMA.FTZ R14, R14, 1.4426950216293334961, R15 ;  /* 0x3fb8aa3b0e0e7823 */ /* 0x000fe2000001000f */
[C---:B------:R-:W-:Y:S01]  /*2090*/  LOP3.LUT P1, RZ, R0.reuse, 0xe0, RZ, 0xc0, !PT ;  /* 0x000000e000ff7812 */ /* 0x040fe2000782c0ff */
[----:B------:R-:W-:Y:S01]  /*20a0*/  UIMAD.WIDE UR4, UR4, 0x2, URZ ;  /* 0x00000002040478a5 */ /* 0x000fe2000f8e023f */
[----:B------:R-:W-:Y:S01]  /*20b0*/  LEA.HI R15, R0, 0x18, RZ, 0x1b ;  /* 0x00000018000f7811 */ /* 0x000fe200078fd8ff */
[----:B------:R-:W-:Y:S01]  /*20c0*/  FADD R19, R9, R14 ;  /* 0x0000000e09137221 */ /* 0x000fe20000000000 */
[----:B------:R-:W-:Y:S01]  /*20d0*/  @P3 MOV R0, 0x7f800000 ;  /* 0x7f80000000003802 */ /* 0x000fe20000000f00 */
[----:B--2---:R-:W-:Y:S01]  /*20e0*/  IMAD R13, R13, R16, RZ ;  /* 0x000000100d0d7224 */ /* 0x004fe200078e02ff */
[----:B------:R-:W-:-:S02]  /*20f0*/  SHF.L.U32 R9, R5, 0x1, RZ ;  /* 0x0000000105097819 */ /* 0x000fc400000006ff */
[----:B------:R-:W-:Y:S01]  /*2100*/  ULDC UR4, c[0x0][0x27c] ;  /* 0x00009f0000047ab9 */ /* 0x000fe20000000800 */
[----:B------:R-:W-:Y:S01]  /*2110*/  @P3 FFMA.FTZ R19, R7, R0, +INF ;  /* 0x7f80000007133423 */ /* 0x000fe20000010000 */
[----:B------:R-:W-:Y:S01]  /*2120*/  IMAD.HI R0, R5, 0x2, RZ ;  /* 0x0000000205007827 */ /* 0x000fe200078e02ff */
[----:B0-----:R-:W-:Y:S01]  /*2130*/  IADD3 R14, P3, P4, R9, UR7, R22 ;  /* 0x00000007090e7c10 */ /* 0x001fe2000fc7e016 */
[----:B------:R-:W-:Y:S01]  /*2140*/  UIMAD UR4, UR9, UR4, URZ ;  /* 0x00000004090472a4 */ /* 0x000fe2000f8e023f */
[----:B------:R-:W-:Y:S01]  /*2150*/  LEA R5, R16, R13, 0x3 ;  /* 0x0000000d10057211 */ /* 0x000fe200078e18ff */
[----:B------:R-:W-:Y:S01]  /*2160*/  IMAD R7, R15, R16, RZ ;  /* 0x000000100f077224 */ /* 0x000fe200078e02ff */
[----:B-1----:R-:W-:Y:S01]  /*2170*/  IADD3.X R20, R0, UR5, R23, P3, P4 ;  /* 0x0000000500147c10 */ /* 0x002fe20009fe8417 */
[----:B------:R-:W-:Y:S01]  /*2180*/  USHF.L.U32 UR7, UR4, 0x2, URZ ;  /* 0x0000000204077899 */ /* 0x000fe2000800063f */
[----:B------:R-:W-:Y:S01]  /*2190*/  LEA R0, R16, R5, 0x3 ;  /* 0x0000000510007211 */ /* 0x000fe200078e18ff */
[----:B------:R-:W0:Y:S01]  /*21a0*/  LDC.64 R22, c[0x0][0x230] ;  /* 0x00008c00ff167b82 */ /* 0x000e220000000a00 */
[-C--:B------:R-:W-:Y:S01]  /*21b0*/  LEA R8, P3, R13, R14.reuse, 0x1 ;  /* 0x0000000e0d087211 */ /* 0x080fe200078608ff */
[----:B------:R-:W-:Y:S01]  /*21c0*/  UIMAD.WIDE UR4, UR4, 0x4, URZ ;  /* 0x00000004040478a5 */ /* 0x000fe2000f8e023f */
[----:B------:R-:W-:-:S02]  /*21d0*/  LEA R16, P6, R7, R14, 0x1 ;  /* 0x0000000e07107211 */ /* 0x000fc400078c08ff */
[-C--:B------:R-:W-:Y:S02]  /*21e0*/  LEA R12, P4, R5, R14.reuse, 0x1 ;  /* 0x0000000e050c7211 */ /* 0x080fe400078808ff */
[C---:B------:R-:W-:Y:S02]  /*21f0*/  LEA R14, P5, R0.reuse, R14, 0x1 ;  /* 0x0000000e000e7211 */ /* 0x040fe400078a08ff */
[-C--:B------:R-:W-:Y:S02]  /*2200*/  LEA.HI.X.SX32 R9, R13, R20.reuse, 0x1, P3 ;  /* 0x000000140d097211 */ /* 0x080fe400018f0eff */
[-C--:B------:R-:W-:Y:S02]  /*2210*/  LEA.HI.X.SX32 R15, R0, R20.reuse, 0x1, P5 ;  /* 0x00000014000f7211 */ /* 0x080fe400028f0eff */
[-C--:B------:R-:W-:Y:S02]  /*2220*/  LEA.HI.X.SX32 R13, R5, R20.reuse, 0x1, P4 ;  /* 0x00000014050d7211 */ /* 0x080fe400020f0eff */
[----:B------:R-:W-:Y:S01]  /*2230*/  LEA.HI.X.SX32 R17, R7, R20, 0x1, P6 ;  /* 0x0000001407117211 */ /* 0x000fe200030f0eff */
[----:B---3--:R1:W-:Y:S01]  /*2240*/  STG.E.U16 desc[UR14][R8.64], R10 ;  /* 0x0000000a08007986 */ /* 0x0083e2000c10150e */
[----:B------:R-:W-:-:S02]  /*2250*/  PRMT R0, R10, 0x7632, R0 ;  /* 0x000076320a007816 */ /* 0x000fc40000000000 */
[----:B------:R-:W-:Y:S02]  /*2260*/  FSEL R5, R18, -INF , P0 ;  /* 0xff80000012057808 */ /* 0x000fe40000000000 */
[----:B------:R-:W-:Y:S01]  /*2270*/  FSEL R19, R19, -INF , P2 ;  /* 0xff80000013137808 */ /* 0x000fe20001000000 */
[----:B------:R2:W-:Y:S02]  /*2280*/  STG.E.U16 desc[UR14][R12.64], R0 ;  /* 0x000000000c007986 */ /* 0x0005e4000c10150e */
[----:B------:R-:W-:Y:S01]  /*2290*/  FFMA R6, R5, 0.69314718246459960938, R6 ;  /* 0x3f31721805067823 */ /* 0x000fe20000000006 */
[----:B------:R-:W-:Y:S01]  /*22a0*/  SHF.L.U32 R5, R49, 0x2, RZ ;  /* 0x0000000231057819 */ /* 0x000fe200000006ff */
[----:B------:R3:W-:Y:S01]  /*22b0*/  STG.E.U16 desc[UR14][R14.64], R11 ;  /* 0x0000000b0e007986 */ /* 0x0007e2000c10150e */
[----:B------:R-:W-:Y:S01]  /*22c0*/  FFMA R7, R19, 0.69314718246459960938, R2 ;  /* 0x3f31721813077823 */ /* 0x000fe20000000002 */
[----:B-1----:R-:W-:Y:S02]  /*22d0*/  PRMT R9, R11, 0x7632, R9 ;  /* 0x000076320b097816 */ /* 0x002fe40000000009 */
[----:B------:R-:W-:-:S02]  /*22e0*/  LOP3.LUT R8, R3, 0x78, RZ, 0xc0, !PT ;  /* 0x0000007803087812 */ /* 0x000fc400078ec0ff */
[----:B0-----:R-:W-:Y:S01]  /*22f0*/  IADD3 R2, P0, P2, R5, UR7, R22 ;  /* 0x0000000705027c10 */ /* 0x001fe2000fa1e016 */
[----:B------:R3:W-:Y:S01]  /*2300*/  STG.E.U16 desc[UR14][R16.64], R9 ;  /* 0x0000000910007986 */ /* 0x0007e2000c10150e */
[----:B--2---:R-:W-:Y:S01]  /*2310*/  IMAD.HI R0, R49, 0x4, RZ ;  /* 0x0000000431007827 */ /* 0x004fe200078e02ff */
[----:B------:R-:W-:Y:S04]  /*2320*/  BAR.SYNC.DEFER_BLOCKING 0x0 ;  /* 0x0000000000007b1d */ /* 0x000fe80000010000 */
[----:B------:R-:W-:Y:S02]  /*2330*/  IADD3.X R3, R0, UR5, R23, P0, P2 ;  /* 0x0000000500037c10 */ /* 0x000fe400087e4417 */
[----:B------:R3:W-:Y:S02]  /*2340*/  STS.64 [R8+UR6], R6 ;  /* 0x0000000608007988 */ /* 0x0007e40008000a06 */
[----:B------:R-:W-:Y:S06]  /*2350*/  BAR.SYNC.DEFER_BLOCKING 0x0 ;  /* 0x0000000000007b1d */ /* 0x000fec0000010000 */
[----:B------:R-:W-:Y:S05]  /*2360*/  @P1 EXIT ;  /* 0x000000000000194d */ /* 0x000fea0003800000 */
[----:B------:R-:W0:Y:S04]  /*2370*/  LDS R5, [R4] ;  /* 0x0000000004057984 */ /* 0x000e280000000800 */
[----:B0-----:R-:W-:Y:S01]  /*2380*/  STG.E desc[UR14][R2.64], R5 ;  /* 0x0000000502007986 */ /* 0x001fe2000c10190e */
[----:B------:R-:W-:Y:S05]  /*2390*/  EXIT ;  /* 0x000000000000794d */ /* 0x000fea0003800000 */
.L_x_2:
[----:B------:R-:W-:-:S00]  /*23a0*/  BRA `(.L_x_2) ;  /* 0xfffffffc00fc7947 */ /* 0x000fc0000383ffff */
[----:B------:R-:W-:-:S00]  /*23b0*/  NOP ;  /* 0x0000000000007918 */ /* 0x000fc00000000000 */
        /* <DEDUP_REMOVED lines=12> */
.L_x_3:


//--------------------- .nv.global.init           --------------------------
	.section	.nv.global.init,"aw",@progbits
.nv.global.init:
	.type		_$_str,@object
	.size		_$_str,(.L_0 - _$_str)
_$_str:
        /*0000*/ 	.byte	0x5f, 0x5f, 0x43, 0x55, 0x44, 0x41, 0x5f, 0x46, 0x54, 0x5a, 0x00
.L_0:


//--------------------- .nv.shared.attn_fwd       --------------------------
	.section	.nv.shared.attn_fwd,"aw",@nobits
	.sectionflags	@""
	.align	16
	.zero		1024


//--------------------- .nv.shared.reserved.0     --------------------------
	.section	.nv.shared.reserved.0,"aw",@nobits
	.weak		__nv_reservedSMEM_offset_0_alias
	.size		__nv_reservedSMEM_offset_0_alias, 0, 0
	.other		__nv_reservedSMEM_offset_0_alias,@"STO_CUDA_RESERVED_SHARED STV_DEFAULT"
__nv_reservedSMEM_offset_0_alias:
	.zero		0


//--------------------- .nv.constant0.attn_fwd    --------------------------
	.section	.nv.constant0.attn_fwd,"a",@progbits
	.sectionflags	@""
	.align	4
.nv.constant0.attn_fwd:
	.zero		664


//--------------------- SYMBOLS --------------------------

	.type		.nv.reservedSmem.offset0,@object
	.size		.nv.reservedSmem.offset0,0x4
